	.target	sm_100a

	.elftype	@"ET_EXEC"


//--------------------- .note.nv.tkinfo           --------------------------
	.section	.note.nv.tkinfo,"",@"SHT_NOTE"
	.sectionflags	@"SHF_NOTE_NV_TKINFO"
	.tkinfo
        /*0018*/ 	.word	0x00000002
        /*0030*/ 	.string	""
        /*0030*/ 	.string	"ptxas"
        /*0030*/ 	.string	"Cuda compilation tools, release 13.0, V13.0.88"
        /*0030*/ 	.string	"Build cuda_13.0.r13.0/compiler.36424714_0"
        /*0030*/ 	.string	"-arch sm_100a -m 64 "



//--------------------- .note.nv.cuinfo           --------------------------
	.section	.note.nv.cuinfo,"",@"SHT_NOTE"
	.sectionflags	@"SHF_NOTE_NV_CUINFO"
        /*0018*/ 	.short	0x0002
        /*001a*/ 	.short	0x0064
        /*001c*/ 	.short	0x0082
	.zero		2


//--------------------- .nv.info                  --------------------------
	.section	.nv.info,"",@"SHT_CUDA_INFO"
	.align	4


	//----- nvinfo : EIATTR_REGCOUNT
	.align		4
        /*0000*/ 	.byte	0x04, 0x2f
        /*0002*/ 	.short	(.L_20 - .L_19)
	.align		4
.L_19:
        /*0004*/ 	.word	index@(_ZN7cutlass13device_kernelINS_4gemm6kernel13GemmUniversalIN4cute5tupleIJiiiiEEENS1_10collective13CollectiveMmaINS1_35MainloopSm100TmaUmmaWarpSpecializedILi4ELi2ELi4ENS5_IJNS4_1CILi2EEENSA_ILi1EEESC_EEEEENS5_IJNSA_ILi64EEENSA_ILi256EEENSA_ILi32EEEEEEaNS5_IJlSC_lEEEaSJ_NS4_8TiledMMAINS4_8MMA_AtomIJNS4_15SM100_MMA_S8_SSIaaiLi64ELi256ELNS4_4UMMA5MajorE0ELSO_0ELNSN_8SaturateE0EEEEEENS4_6LayoutINS5_IJSC_SC_SC_EEENS5_IJNSA_ILi0EEESU_SU_EEEEENS5_IJNS4_10UnderscoreESX_SX_EEEEENS4_13SM90_TMA_LOADENS4_14ComposedLayoutINS4_7SwizzleILi1ELi4ELi3EEENS4_18smem_ptr_flag_bitsILi8EEENSS_INS5_IJNSA_ILi8EEESH_EEENS5_IJSH_SC_EEEEEEEvNS4_8identityENS4_23SM90_TMA_LOAD_MULTICASTES1A_vS1B_EENS_8epilogue10collective18CollectiveEpilogueINS1E_23Sm100TmaWarpSpecializedILi4ELi2ELi32ELb0ELb0EEEJSI_NS5_IJNSS_ISF_SC_EES1J_EEEaSJ_aSJ_NS1E_6fusion15FusionCallbacksIS1I_NS1L_17LinearCombinationIaiaiLNS_15FloatRoundStyleE2EEESI_S1K_JEEENS4_5SM1004TMEM4LOAD26SM100_TMEM_LOAD_16dp32b32xES10_NS11_INS12_ILi2ELi4ELi3EEES15_NSS_INS5_IJS16_SF_EEENS5_IJSF_SC_EEEEEEENS4_39AutoVectorizingCopyWithAssumedAlignmentILi128EEENS4_14SM90_TMA_STOREES1Z_S21_S21_EEEvvEEEEvNT_6ParamsE)
        /*0008*/ 	.word	0x0000005c


	//----- nvinfo : EIATTR_FRAME_SIZE
	.align		4
.L_20:
        /*000c*/ 	.byte	0x04, 0x11
        /*000e*/ 	.short	(.L_22 - .L_21)
	.align		4
.L_21:
        /*0010*/ 	.word	index@($__internal_2_$__cuda_sm10x_tcgen05_guardrail_trap_unallocated_columns_being_dealloced)
        /*0014*/ 	.word	0x00000000


	//----- nvinfo : EIATTR_FRAME_SIZE
	.align		4
.L_22:
        /*0018*/ 	.byte	0x04, 0x11
        /*001a*/ 	.short	(.L_24 - .L_23)
	.align		4
.L_23:
        /*001c*/ 	.word	index@($__internal_1_$__cuda_sm10x_tcgen05_guardrail_trap_phase_invalid_during_alloc)
        /*0020*/ 	.word	0x00000000


	//----- nvinfo : EIATTR_FRAME_SIZE
	.align		4
.L_24:
        /*0024*/ 	.byte	0x04, 0x11
        /*0026*/ 	.short	(.L_26 - .L_25)
	.align		4
.L_25:
        /*0028*/ 	.word	index@($__internal_0_$__cuda_sm10x_tcgen05_guardrail_trap_col_being_dealloced_not_returned_by_alloc)
        /*002c*/ 	.word	0x00000000


	//----- nvinfo : EIATTR_FRAME_SIZE
	.align		4
.L_26:
        /*0030*/ 	.byte	0x04, 0x11
        /*0032*/ 	.short	(.L_28 - .L_27)
	.align		4
.L_27:
        /*0034*/ 	.word	index@(_ZN7cutlass13device_kernelINS_4gemm6kernel13GemmUniversalIN4cute5tupleIJiiiiEEENS1_10collective13CollectiveMmaINS1_35MainloopSm100TmaUmmaWarpSpecializedILi4ELi2ELi4ENS5_IJNS4_1CILi2EEENSA_ILi1EEESC_EEEEENS5_IJNSA_ILi64EEENSA_ILi256EEENSA_ILi32EEEEEEaNS5_IJlSC_lEEEaSJ_NS4_8TiledMMAINS4_8MMA_AtomIJNS4_15SM100_MMA_S8_SSIaaiLi64ELi256ELNS4_4UMMA5MajorE0ELSO_0ELNSN_8SaturateE0EEEEEENS4_6LayoutINS5_IJSC_SC_SC_EEENS5_IJNSA_ILi0EEESU_SU_EEEEENS5_IJNS4_10UnderscoreESX_SX_EEEEENS4_13SM90_TMA_LOADENS4_14ComposedLayoutINS4_7SwizzleILi1ELi4ELi3EEENS4_18smem_ptr_flag_bitsILi8EEENSS_INS5_IJNSA_ILi8EEESH_EEENS5_IJSH_SC_EEEEEEEvNS4_8identityENS4_23SM90_TMA_LOAD_MULTICASTES1A_vS1B_EENS_8epilogue10collective18CollectiveEpilogueINS1E_23Sm100TmaWarpSpecializedILi4ELi2ELi32ELb0ELb0EEEJSI_NS5_IJNSS_ISF_SC_EES1J_EEEaSJ_aSJ_NS1E_6fusion15FusionCallbacksIS1I_NS1L_17LinearCombinationIaiaiLNS_15FloatRoundStyleE2EEESI_S1K_JEEENS4_5SM1004TMEM4LOAD26SM100_TMEM_LOAD_16dp32b32xES10_NS11_INS12_ILi2ELi4ELi3EEES15_NSS_INS5_IJS16_SF_EEENS5_IJSF_SC_EEEEEEENS4_39AutoVectorizingCopyWithAssumedAlignmentILi128EEENS4_14SM90_TMA_STOREES1Z_S21_S21_EEEvvEEEEvNT_6ParamsE)
        /*0038*/ 	.word	0x00000000


	//----- nvinfo : EIATTR_MIN_STACK_SIZE
	.align		4
.L_28:
        /*003c*/ 	.byte	0x04, 0x12
        /*003e*/ 	.short	(.L_30 - .L_29)
	.align		4
.L_29:
        /*0040*/ 	.word	index@(_ZN7cutlass13device_kernelINS_4gemm6kernel13GemmUniversalIN4cute5tupleIJiiiiEEENS1_10collective13CollectiveMmaINS1_35MainloopSm100TmaUmmaWarpSpecializedILi4ELi2ELi4ENS5_IJNS4_1CILi2EEENSA_ILi1EEESC_EEEEENS5_IJNSA_ILi64EEENSA_ILi256EEENSA_ILi32EEEEEEaNS5_IJlSC_lEEEaSJ_NS4_8TiledMMAINS4_8MMA_AtomIJNS4_15SM100_MMA_S8_SSIaaiLi64ELi256ELNS4_4UMMA5MajorE0ELSO_0ELNSN_8SaturateE0EEEEEENS4_6LayoutINS5_IJSC_SC_SC_EEENS5_IJNSA_ILi0EEESU_SU_EEEEENS5_IJNS4_10UnderscoreESX_SX_EEEEENS4_13SM90_TMA_LOADENS4_14ComposedLayoutINS4_7SwizzleILi1ELi4ELi3EEENS4_18smem_ptr_flag_bitsILi8EEENSS_INS5_IJNSA_ILi8EEESH_EEENS5_IJSH_SC_EEEEEEEvNS4_8identityENS4_23SM90_TMA_LOAD_MULTICASTES1A_vS1B_EENS_8epilogue10collective18CollectiveEpilogueINS1E_23Sm100TmaWarpSpecializedILi4ELi2ELi32ELb0ELb0EEEJSI_NS5_IJNSS_ISF_SC_EES1J_EEEaSJ_aSJ_NS1E_6fusion15FusionCallbacksIS1I_NS1L_17LinearCombinationIaiaiLNS_15FloatRoundStyleE2EEESI_S1K_JEEENS4_5SM1004TMEM4LOAD26SM100_TMEM_LOAD_16dp32b32xES10_NS11_INS12_ILi2ELi4ELi3EEES15_NSS_INS5_IJS16_SF_EEENS5_IJSF_SC_EEEEEEENS4_39AutoVectorizingCopyWithAssumedAlignmentILi128EEENS4_14SM90_TMA_STOREES1Z_S21_S21_EEEvvEEEEvNT_6ParamsE)
        /*0044*/ 	.word	0x00000000
.L_30:


//--------------------- .nv.compat                --------------------------
	.section	.nv.compat,"",@"SHT_CUDA_COMPAT_INFO"
	.align	4
        /*0000*/ 	.byte	0x02, 0x09, 0x01, 0x00, 0x02, 0x02, 0x03, 0x00, 0x02, 0x05, 0x06, 0x00, 0x03, 0x07, 0x01, 0x01
        /*0010*/ 	.byte	0x02, 0x03, 0x01, 0x00, 0x02, 0x06, 0x01, 0x00, 0x04, 0x0b, 0x08, 0x00, 0x01, 0x00, 0x00, 0x00
        /*0020*/ 	.byte	0x00, 0x00, 0x00, 0x00


//--------------------- .nv.info._ZN7cutlass13device_kernelINS_4gemm6kernel13GemmUniversalIN4cute5tupleIJiiiiEEENS1_10collective13CollectiveMmaINS1_35MainloopSm100TmaUmmaWarpSpecializedILi4ELi2ELi4ENS5_IJNS4_1CILi2EEENSA_ILi1EEESC_EEEEENS5_IJNSA_ILi64EEENSA_ILi256EEENSA_ILi32EEEEEEaNS5_IJlSC_lEEEaSJ_NS4_8TiledMMAINS4_8MMA_AtomIJNS4_15SM100_MMA_S8_SSIaaiLi64ELi256ELNS4_4UMMA5MajorE0ELSO_0ELNSN_8SaturateE0EEEEEENS4_6LayoutINS5_IJSC_SC_SC_EEENS5_IJNSA_ILi0EEESU_SU_EEEEENS5_IJNS4_10UnderscoreESX_SX_EEEEENS4_13SM90_TMA_LOADENS4_14ComposedLayoutINS4_7SwizzleILi1ELi4ELi3EEENS4_18smem_ptr_flag_bitsILi8EEENSS_INS5_IJNSA_ILi8EEESH_EEENS5_IJSH_SC_EEEEEEEvNS4_8identityENS4_23SM90_TMA_LOAD_MULTICASTES1A_vS1B_EENS_8epilogue10collective18CollectiveEpilogueINS1E_23Sm100TmaWarpSpecializedILi4ELi2ELi32ELb0ELb0EEEJSI_NS5_IJNSS_ISF_SC_EES1J_EEEaSJ_aSJ_NS1E_6fusion15FusionCallbacksIS1I_NS1L_17LinearCombinationIaiaiLNS_15FloatRoundStyleE2EEESI_S1K_JEEENS4_5SM1004TMEM4LOAD26SM100_TMEM_LOAD_16dp32b32xES10_NS11_INS12_ILi2ELi4ELi3EEES15_NSS_INS5_IJS16_SF_EEENS5_IJSF_SC_EEEEEEENS4_39AutoVectorizingCopyWithAssumedAlignmentILi128EEENS4_14SM90_TMA_STOREES1Z_S21_S21_EEEvvEEEEvNT_6ParamsE --------------------------
	.section	.nv.info._ZN7cutlass13device_kernelINS_4gemm6kernel13GemmUniversalIN4cute5tupleIJiiiiEEENS1_10collective13CollectiveMmaINS1_35MainloopSm100TmaUmmaWarpSpecializedILi4ELi2ELi4ENS5_IJNS4_1CILi2EEENSA_ILi1EEESC_EEEEENS5_IJNSA_ILi64EEENSA_ILi256EEENSA_ILi32EEEEEEaNS5_IJlSC_lEEEaSJ_NS4_8TiledMMAINS4_8MMA_AtomIJNS4_15SM100_MMA_S8_SSIaaiLi64ELi256ELNS4_4UMMA5MajorE0ELSO_0ELNSN_8SaturateE0EEEEEENS4_6LayoutINS5_IJSC_SC_SC_EEENS5_IJNSA_ILi0EEESU_SU_EEEEENS5_IJNS4_10UnderscoreESX_SX_EEEEENS4_13SM90_TMA_LOADENS4_14ComposedLayoutINS4_7SwizzleILi1ELi4ELi3EEENS4_18smem_ptr_flag_bitsILi8EEENSS_INS5_IJNSA_ILi8EEESH_EEENS5_IJSH_SC_EEEEEEEvNS4_8identityENS4_23SM90_TMA_LOAD_MULTICASTES1A_vS1B_EENS_8epilogue10collective18CollectiveEpilogueINS1E_23Sm100TmaWarpSpecializedILi4ELi2ELi32ELb0ELb0EEEJSI_NS5_IJNSS_ISF_SC_EES1J_EEEaSJ_aSJ_NS1E_6fusion15FusionCallbacksIS1I_NS1L_17LinearCombinationIaiaiLNS_15FloatRoundStyleE2EEESI_S1K_JEEENS4_5SM1004TMEM4LOAD26SM100_TMEM_LOAD_16dp32b32xES10_NS11_INS12_ILi2ELi4ELi3EEES15_NSS_INS5_IJS16_SF_EEENS5_IJSF_SC_EEEEEEENS4_39AutoVectorizingCopyWithAssumedAlignmentILi128EEENS4_14SM90_TMA_STOREES1Z_S21_S21_EEEvvEEEEvNT_6ParamsE,"",@"SHT_CUDA_INFO"
	.sectionflags	@""
	.align	4


	//----- nvinfo : EIATTR_CUDA_API_VERSION
	.align		4
        /*0000*/ 	.byte	0x04, 0x37
        /*0002*/ 	.short	(.L_32 - .L_31)
.L_31:
        /*0004*/ 	.word	0x00000082


	//----- nvinfo : EIATTR_KPARAM_INFO
	.align		4
.L_32:
        /*0008*/ 	.byte	0x04, 0x17
        /*000a*/ 	.short	(.L_34 - .L_33)
.L_33:
        /*000c*/ 	.word	0x00000000
        /*0010*/ 	.short	0x0000
        /*0012*/ 	.short	0x0000
        /*0014*/ 	.byte	0x00, 0xf0, 0x01, 0x20


	//----- nvinfo : EIATTR_AT_ENTRY_FRAGMENTS
	.align		4
.L_34:
        /*0018*/ 	.byte	0x04, 0x4f
        /*001a*/ 	.short	(.L_36 - .L_35)


	//   ....[0]....
.L_35:
        /*001c*/ 	.word	0x00000006


	//----- nvinfo : EIATTR_RESERVED_SMEM_USED
	.align		4
.L_36:
        /*0020*/ 	.byte	0x01, 0x41
	.zero		2


	//----- nvinfo : EIATTR_SPARSE_MMA_MASK
	.align		4
        /*0024*/ 	.byte	0x03, 0x50
        /*0026*/ 	.short	0x0000


	//----- nvinfo : EIATTR_TCGEN05_1CTA_USED
	.align		4
        /*0028*/ 	.byte	0x01, 0x51
	.zero		2


	//----- nvinfo : EIATTR_MAXREG_COUNT
	.align		4
        /*002c*/ 	.byte	0x03, 0x1b
        /*002e*/ 	.short	0x00ff


	//----- nvinfo : EIATTR_NUM_BARRIERS
	.align		4
        /*0030*/ 	.byte	0x02, 0x4c
        /*0032*/ 	.byte	0x07
	.zero		1


	//----- nvinfo : EIATTR_EXTERNS
	.align		4
        /*0034*/ 	.byte	0x04, 0x0f
        /*0036*/ 	.short	(.L_38 - .L_37)


	//   ....[0]....
	.align		4
.L_37:
        /*0038*/ 	.word	index@(__assertfail)


	//----- nvinfo : EIATTR_MERCURY_ISA_VERSION
	.align		4
.L_38:
        /*003c*/ 	.byte	0x03, 0x5f
        /*003e*/ 	.short	0x0101


	//----- nvinfo : EIATTR_INT_WARP_WIDE_INSTR_OFFSETS
	.align		4
        /*0040*/ 	.byte	0x04, 0x31
        /*0042*/ 	.short	(.L_40 - .L_39)


	//   ....[0]....
.L_39:
        /*0044*/ 	.word	0x00003b70


	//   ....[1]....
        /*0048*/ 	.word	0x00003ba0


	//   ....[2]....
        /*004c*/ 	.word	0x00003bc0


	//   ....[3]....
        /*0050*/ 	.word	0x00004790


	//   ....[4]....
        /*0054*/ 	.word	0x000047f0


	//   ....[5]....
        /*0058*/ 	.word	0x000048e0


	//   ....[6]....
        /*005c*/ 	.word	0x00004960


	//   ....[7]....
        /*0060*/ 	.word	0x00004a60


	//   ....[8]....
        /*0064*/ 	.word	0x00004af0


	//   ....[9]....
        /*0068*/ 	.word	0x00004bf0


	//   ....[10]....
        /*006c*/ 	.word	0x00004ca0


	//----- nvinfo : EIATTR_COOP_GROUP_MASK_REGIDS
	.align		4
.L_40:
        /*0070*/ 	.byte	0x04, 0x29
        /*0072*/ 	.short	(.L_42 - .L_41)


	//   ....[0]....
.L_41:
        /*0074*/ 	.word	0xffffffff


	//   ....[1]....
        /*0078*/ 	.word	0xffffffff


	//   ....[2]....
        /*007c*/ 	.word	0xffffffff


	//   ....[3]....
        /*0080*/ 	.word	0xffffffff


	//   ....[4]....
        /*0084*/ 	.word	0xffffffff


	//   ....[5]....
        /*0088*/ 	.word	0xffffffff


	//   ....[6]....
        /*008c*/ 	.word	0xffffffff


	//   ....[7]....
        /*0090*/ 	.word	0xffffffff


	//   ....[8]....
        /*0094*/ 	.word	0xffffffff


	//   ....[9]....
        /*0098*/ 	.word	0xffffffff


	//   ....[10]....
        /*009c*/ 	.word	0xffffffff


	//   ....[11]....
        /*00a0*/ 	.word	0xffffffff


	//   ....[12]....
        /*00a4*/ 	.word	0xffffffff


	//   ....[13]....
        /*00a8*/ 	.word	0xffffffff


	//----- nvinfo : EIATTR_COOP_GROUP_INSTR_OFFSETS
	.align		4
.L_42:
        /*00ac*/ 	.byte	0x04, 0x28
        /*00ae*/ 	.short	(.L_44 - .L_43)


	//   ....[0]....
.L_43:
        /*00b0*/ 	.word	0x00000080


	//   ....[1]....
        /*00b4*/ 	.word	0x000004f0


	//   ....[2]....
        /*00b8*/ 	.word	0x00000690


	//   ....[3]....
        /*00bc*/ 	.word	0x00000830


	//   ....[4]....
        /*00c0*/ 	.word	0x00000930


	//   ....[5]....
        /*00c4*/ 	.word	0x00000aa0


	//   ....[6]....
        /*00c8*/ 	.word	0x00000c40


	//   ....[7]....
        /*00cc*/ 	.word	0x00000df0


	//   ....[8]....
        /*00d0*/ 	.word	0x00001ff0


	//   ....[9]....
        /*00d4*/ 	.word	0x00002eb0


	//   ....[10]....
        /*00d8*/ 	.word	0x000030c0


	//   ....[11]....
        /*00dc*/ 	.word	0x000030f0


	//   ....[12]....
        /*00e0*/ 	.word	0x00003a50


	//   ....[13]....
        /*00e4*/ 	.word	0x00003c80


	//----- nvinfo : EIATTR_VRC_CTA_INIT_COUNT
	.align		4
.L_44:
        /*00e8*/ 	.byte	0x02, 0x4a
        /*00ea*/ 	.byte	0x80
	.zero		1


	//----- nvinfo : EIATTR_SYSCALL_OFFSETS
	.align		4
        /*00ec*/ 	.byte	0x04, 0x46
        /*00ee*/ 	.short	(.L_46 - .L_45)


	//   ....[0]....
.L_45:
        /*00f0*/ 	.word	0x00005930


	//   ....[1]....
        /*00f4*/ 	.word	0x00005a70


	//   ....[2]....
        /*00f8*/ 	.word	0x000062a0


	//   ....[3]....
        /*00fc*/ 	.word	0x00007040


	//   ....[4]....
        /*0100*/ 	.word	0x00007d90


	//   ....[5]....
        /*0104*/ 	.word	0x00008b00


	//----- nvinfo : EIATTR_MBARRIER_INSTR_OFFSETS
	.align		4
.L_46:
        /*0108*/ 	.byte	0x04, 0x39
        /*010a*/ 	.short	(.L_48 - .L_47)


	//   ....[0]....
.L_47:
        /*010c*/ 	.word	0x00000600
        /*0110*/ 	.word	0x000000ff
        /*0114*/ 	.word	0x00000000
        /*0118*/ 	.short	0x0100
        /*011a*/ 	.byte	0x04
	.zero		1


	//   ....[1]....
        /*011c*/ 	.word	0x00000610
        /*0120*/ 	.word	0x000000ff
        /*0124*/ 	.word	0x00000020
        /*0128*/ 	.short	0x0100
        /*012a*/ 	.byte	0x04
	.zero		1


	//   ....[2]....
        /*012c*/ 	.word	0x00000620
        /*0130*/ 	.word	0x000000ff
        /*0134*/ 	.word	0x00000008
        /*0138*/ 	.short	0x0100
        /*013a*/ 	.byte	0x04
	.zero		1


	//   ....[3]....
        /*013c*/ 	.word	0x00000630
        /*0140*/ 	.word	0x000000ff
        /*0144*/ 	.word	0x00000028
        /*0148*/ 	.short	0x0100
        /*014a*/ 	.byte	0x04
	.zero		1


	//   ....[4]....
        /*014c*/ 	.word	0x00000640
        /*0150*/ 	.word	0x000000ff
        /*0154*/ 	.word	0x00000010
        /*0158*/ 	.short	0x0100
        /*015a*/ 	.byte	0x04
	.zero		1


	//   ....[5]....
        /*015c*/ 	.word	0x00000650
        /*0160*/ 	.word	0x000000ff
        /*0164*/ 	.word	0x00000030
        /*0168*/ 	.short	0x0100
        /*016a*/ 	.byte	0x04
	.zero		1


	//   ....[6]....
        /*016c*/ 	.word	0x00000660
        /*0170*/ 	.word	0x000000ff
        /*0174*/ 	.word	0x00000018
        /*0178*/ 	.short	0x0100
        /*017a*/ 	.byte	0x04
	.zero		1


	//   ....[7]....
        /*017c*/ 	.word	0x00000670
        /*0180*/ 	.word	0x000000ff
        /*0184*/ 	.word	0x00000038
        /*0188*/ 	.short	0x0100
        /*018a*/ 	.byte	0x04
	.zero		1


	//   ....[8]....
        /*018c*/ 	.word	0x000007a0
        /*0190*/ 	.word	0x000000ff
        /*0194*/ 	.word	0x00000040
        /*0198*/ 	.short	0x0100
        /*019a*/ 	.byte	0x04
	.zero		1


	//   ....[9]....
        /*019c*/ 	.word	0x000007b0
        /*01a0*/ 	.word	0x000000ff
        /*01a4*/ 	.word	0x00000060
        /*01a8*/ 	.short	0x0100
        /*01aa*/ 	.byte	0x04
	.zero		1


	//   ....[10]....
        /*01ac*/ 	.word	0x000007c0
        /*01b0*/ 	.word	0x000000ff
        /*01b4*/ 	.word	0x00000048
        /*01b8*/ 	.short	0x0100
        /*01ba*/ 	.byte	0x04
	.zero		1


	//   ....[11]....
        /*01bc*/ 	.word	0x000007d0
        /*01c0*/ 	.word	0x000000ff
        /*01c4*/ 	.word	0x00000068
        /*01c8*/ 	.short	0x0100
        /*01ca*/ 	.byte	0x04
	.zero		1


	//   ....[12]....
        /*01cc*/ 	.word	0x000007e0
        /*01d0*/ 	.word	0x000000ff
        /*01d4*/ 	.word	0x00000050
        /*01d8*/ 	.short	0x0100
        /*01da*/ 	.byte	0x04
	.zero		1


	//   ....[13]....
        /*01dc*/ 	.word	0x000007f0
        /*01e0*/ 	.word	0x000000ff
        /*01e4*/ 	.word	0x00000070
        /*01e8*/ 	.short	0x0100
        /*01ea*/ 	.byte	0x04
	.zero		1


	//   ....[14]....
        /*01ec*/ 	.word	0x00000800
        /*01f0*/ 	.word	0x000000ff
        /*01f4*/ 	.word	0x00000058
        /*01f8*/ 	.short	0x0100
        /*01fa*/ 	.byte	0x04
	.zero		1


	//   ....[15]....
        /*01fc*/ 	.word	0x00000810
        /*0200*/ 	.word	0x000000ff
        /*0204*/ 	.word	0x00000078
        /*0208*/ 	.short	0x0100
        /*020a*/ 	.byte	0x04
	.zero		1


	//   ....[16]....
        /*020c*/ 	.word	0x00000900
        /*0210*/ 	.word	0x000000ff
        /*0214*/ 	.word	0x00000080
        /*0218*/ 	.short	0x0100
        /*021a*/ 	.byte	0x06
	.zero		1


	//   ....[17]....
        /*021c*/ 	.word	0x00000910
        /*0220*/ 	.word	0x000000ff
        /*0224*/ 	.word	0x00000088
        /*0228*/ 	.short	0x0100
        /*022a*/ 	.byte	0x06
	.zero		1


	//   ....[18]....
        /*022c*/ 	.word	0x00000a50
        /*0230*/ 	.word	0x000000ff
        /*0234*/ 	.word	0x00000090
        /*0238*/ 	.short	0x0100
        /*023a*/ 	.byte	0x06
	.zero		1


	//   ....[19]....
        /*023c*/ 	.word	0x00000a60
        /*0240*/ 	.word	0x000000ff
        /*0244*/ 	.word	0x000000a0
        /*0248*/ 	.short	0x0100
        /*024a*/ 	.byte	0x06
	.zero		1


	//   ....[20]....
        /*024c*/ 	.word	0x00000a70
        /*0250*/ 	.word	0x000000ff
        /*0254*/ 	.word	0x00000098
        /*0258*/ 	.short	0x0100
        /*025a*/ 	.byte	0x06
	.zero		1


	//   ....[21]....
        /*025c*/ 	.word	0x00000a80
        /*0260*/ 	.word	0x000000ff
        /*0264*/ 	.word	0x000000a8
        /*0268*/ 	.short	0x0100
        /*026a*/ 	.byte	0x06
	.zero		1


	//   ....[22]....
        /*026c*/ 	.word	0x00000bb0
        /*0270*/ 	.word	0x000000ff
        /*0274*/ 	.word	0x000000b0
        /*0278*/ 	.short	0x0100
        /*027a*/ 	.byte	0x04
	.zero		1


	//   ....[23]....
        /*027c*/ 	.word	0x00000bc0
        /*0280*/ 	.word	0x000000ff
        /*0284*/ 	.word	0x000000d0
        /*0288*/ 	.short	0x0100
        /*028a*/ 	.byte	0x04
	.zero		1


	//   ....[24]....
        /*028c*/ 	.word	0x00000bd0
        /*0290*/ 	.word	0x000000ff
        /*0294*/ 	.word	0x000000b8
        /*0298*/ 	.short	0x0100
        /*029a*/ 	.byte	0x04
	.zero		1


	//   ....[25]....
        /*029c*/ 	.word	0x00000be0
        /*02a0*/ 	.word	0x000000ff
        /*02a4*/ 	.word	0x000000d8
        /*02a8*/ 	.short	0x0100
        /*02aa*/ 	.byte	0x04
	.zero		1


	//   ....[26]....
        /*02ac*/ 	.word	0x00000bf0
        /*02b0*/ 	.word	0x000000ff
        /*02b4*/ 	.word	0x000000c0
        /*02b8*/ 	.short	0x0100
        /*02ba*/ 	.byte	0x04
	.zero		1


	//   ....[27]....
        /*02bc*/ 	.word	0x00000c00
        /*02c0*/ 	.word	0x000000ff
        /*02c4*/ 	.word	0x000000e0
        /*02c8*/ 	.short	0x0100
        /*02ca*/ 	.byte	0x04
	.zero		1


	//   ....[28]....
        /*02cc*/ 	.word	0x00000c10
        /*02d0*/ 	.word	0x000000ff
        /*02d4*/ 	.word	0x000000c8
        /*02d8*/ 	.short	0x0100
        /*02da*/ 	.byte	0x04
	.zero		1


	//   ....[29]....
        /*02dc*/ 	.word	0x00000c20
        /*02e0*/ 	.word	0x000000ff
        /*02e4*/ 	.word	0x000000e8
        /*02e8*/ 	.short	0x0100
        /*02ea*/ 	.byte	0x04
	.zero		1


	//   ....[30]....
        /*02ec*/ 	.word	0x00000d10
        /*02f0*/ 	.word	0x000000ff
        /*02f4*/ 	.word	0x000000f0
        /*02f8*/ 	.short	0x0100
        /*02fa*/ 	.byte	0x04
	.zero		1


	//   ....[31]....
        /*02fc*/ 	.word	0x00000d20
        /*0300*/ 	.word	0x000000ff
        /*0304*/ 	.word	0x00000100
        /*0308*/ 	.short	0x0100
        /*030a*/ 	.byte	0x04
	.zero		1


	//   ....[32]....
        /*030c*/ 	.word	0x00000d30
        /*0310*/ 	.word	0x000000ff
        /*0314*/ 	.word	0x000000f8
        /*0318*/ 	.short	0x0100
        /*031a*/ 	.byte	0x04
	.zero		1


	//   ....[33]....
        /*031c*/ 	.word	0x00000d40
        /*0320*/ 	.word	0x000000ff
        /*0324*/ 	.word	0x00000108
        /*0328*/ 	.short	0x0100
        /*032a*/ 	.byte	0x04
	.zero		1


	//   ....[34]....
        /*032c*/ 	.word	0x00001870
        /*0330*/ 	.word	0x00000000
        /*0334*/ 	.word	0x00000100
        /*0338*/ 	.short	0x010a
        /*033a*/ 	.byte	0xff
	.zero		1


	//   ....[35]....
        /*033c*/ 	.word	0x000018a0
        /*0340*/ 	.word	0x00000000
        /*0344*/ 	.word	0x000000f0
        /*0348*/ 	.short	0x0101
        /*034a*/ 	.byte	0xff
	.zero		1


	//   ....[36]....
        /*034c*/ 	.word	0x00001970
        /*0350*/ 	.word	0x000000ff
        /*0354*/ 	.word	0x00000020
        /*0358*/ 	.short	0x010a
        /*035a*/ 	.byte	0x04
	.zero		1


	//   ....[37]....
        /*035c*/ 	.word	0x000019f0
        /*0360*/ 	.word	0x000000ff
        /*0364*/ 	.word	0x00000020
        /*0368*/ 	.short	0x010a
        /*036a*/ 	.byte	0x21
	.zero		1


	//   ....[38]....
        /*036c*/ 	.word	0x00001b80
        /*0370*/ 	.word	0x000000ff
        /*0374*/ 	.word	0x00000020
        /*0378*/ 	.short	0x010a
        /*037a*/ 	.byte	0x08
	.zero		1


	//   ....[39]....
        /*037c*/ 	.word	0x00001ca0
        /*0380*/ 	.word	0x000000ff
        /*0384*/ 	.word	0x00000088
        /*0388*/ 	.short	0x0101
        /*038a*/ 	.byte	0x06
	.zero		1


	//   ....[40]....
        /*038c*/ 	.word	0x00001cc0
        /*0390*/ 	.word	0x000000ff
        /*0394*/ 	.word	0x00000020
        /*0398*/ 	.short	0x010a
        /*039a*/ 	.byte	0x04
	.zero		1


	//   ....[41]....
        /*039c*/ 	.word	0x00001d40
        /*03a0*/ 	.word	0x000000ff
        /*03a4*/ 	.word	0x00000020
        /*03a8*/ 	.short	0x010a
        /*03aa*/ 	.byte	0x11
	.zero		1


	//   ....[42]....
        /*03ac*/ 	.word	0x00001f50
        /*03b0*/ 	.word	0x000000ff
        /*03b4*/ 	.word	0x00000020
        /*03b8*/ 	.short	0x010a
        /*03ba*/ 	.byte	0x07
	.zero		1


	//   ....[43]....
        /*03bc*/ 	.word	0x00002020
        /*03c0*/ 	.word	0x00000003
        /*03c4*/ 	.word	0x00000090
        /*03c8*/ 	.short	0x010a
        /*03ca*/ 	.byte	0xff
	.zero		1


	//   ....[44]....
        /*03cc*/ 	.word	0x00002170
        /*03d0*/ 	.word	0x00000000
        /*03d4*/ 	.word	0x00000000
        /*03d8*/ 	.short	0x0101
        /*03da*/ 	.byte	0xff
	.zero		1


	//   ....[45]....
        /*03dc*/ 	.word	0x00002730
        /*03e0*/ 	.word	0x000000ff
        /*03e4*/ 	.word	0x00000000
        /*03e8*/ 	.short	0x010a
        /*03ea*/ 	.byte	0x04
	.zero		1


	//   ....[46]....
        /*03ec*/ 	.word	0x000027c0
        /*03f0*/ 	.word	0x000000ff
        /*03f4*/ 	.word	0x00000000
        /*03f8*/ 	.short	0x010a
        /*03fa*/ 	.byte	0x05
	.zero		1


	//   ....[47]....
        /*03fc*/ 	.word	0x00002850
        /*0400*/ 	.word	0x000000ff
        /*0404*/ 	.word	0x00000000
        /*0408*/ 	.short	0x010a
        /*040a*/ 	.byte	0x05
	.zero		1


	//   ....[48]....
        /*040c*/ 	.word	0x000028f0
        /*0410*/ 	.word	0x00000000
        /*0414*/ 	.word	0x00000000
        /*0418*/ 	.short	0x010a
        /*041a*/ 	.byte	0xff
	.zero		1


	//   ....[49]....
        /*041c*/ 	.word	0x00002a10
        /*0420*/ 	.word	0x00000002
        /*0424*/ 	.word	0x000000f0
        /*0428*/ 	.short	0x010a
        /*042a*/ 	.byte	0xff
	.zero		1


	//   ....[50]....
        /*042c*/ 	.word	0x00002a80
        /*0430*/ 	.word	0x00000002
        /*0434*/ 	.word	0x00000000
        /*0438*/ 	.short	0x0101
        /*043a*/ 	.byte	0xff
	.zero		1


	//   ....[51]....
        /*043c*/ 	.word	0x00002aa0
        /*0440*/ 	.word	0x000000ff
        /*0444*/ 	.word	0x000000a0
        /*0448*/ 	.short	0x010a
        /*044a*/ 	.byte	0x04
	.zero		1


	//   ....[52]....
        /*044c*/ 	.word	0x00002bc0
        /*0450*/ 	.word	0x00000002
        /*0454*/ 	.word	0x00000090
        /*0458*/ 	.short	0x010a
        /*045a*/ 	.byte	0xff
	.zero		1


	//   ....[53]....
        /*045c*/ 	.word	0x00002cc0
        /*0460*/ 	.word	0x00000002
        /*0464*/ 	.word	0x00000000
        /*0468*/ 	.short	0x0101
        /*046a*/ 	.byte	0xff
	.zero		1


	//   ....[54]....
        /*046c*/ 	.word	0x00002d50
        /*0470*/ 	.word	0x000000ff
        /*0474*/ 	.word	0x000000a0
        /*0478*/ 	.short	0x0106
        /*047a*/ 	.byte	0x04
	.zero		1


	//   ....[55]....
        /*047c*/ 	.word	0x00002d70
        /*0480*/ 	.word	0x000000ff
        /*0484*/ 	.word	0x000000a0
        /*0488*/ 	.short	0x010a
        /*048a*/ 	.byte	0x04
	.zero		1


	//   ....[56]....
        /*048c*/ 	.word	0x00002e00
        /*0490*/ 	.word	0x000000ff
        /*0494*/ 	.word	0x000000a0
        /*0498*/ 	.short	0x0106
        /*049a*/ 	.byte	0x07
	.zero		1


	//   ....[57]....
        /*049c*/ 	.word	0x00002e40
        /*04a0*/ 	.word	0x00000000
        /*04a4*/ 	.word	0x000000a0
        /*04a8*/ 	.short	0x010a
        /*04aa*/ 	.byte	0xff
	.zero		1


	//   ....[58]....
        /*04ac*/ 	.word	0x00003330
        /*04b0*/ 	.word	0x00000000
        /*04b4*/ 	.word	0x00000090
        /*04b8*/ 	.short	0x010a
        /*04ba*/ 	.byte	0xff
	.zero		1


	//   ....[59]....
        /*04bc*/ 	.word	0x00003430
        /*04c0*/ 	.word	0x00000003
        /*04c4*/ 	.word	0x00000000
        /*04c8*/ 	.short	0x0101
        /*04ca*/ 	.byte	0xff
	.zero		1


	//   ....[60]....
        /*04cc*/ 	.word	0x00003440
        /*04d0*/ 	.word	0x000000ff
        /*04d4*/ 	.word	0x00000000
        /*04d8*/ 	.short	0x010a
        /*04da*/ 	.byte	0x04
	.zero		1


	//   ....[61]....
        /*04dc*/ 	.word	0x00003460
        /*04e0*/ 	.word	0x000000ff
        /*04e4*/ 	.word	0x000000d0
        /*04e8*/ 	.short	0x010a
        /*04ea*/ 	.byte	0x13
	.zero		1


	//   ....[62]....
        /*04ec*/ 	.word	0x000035a0
        /*04f0*/ 	.word	0x000000ff
        /*04f4*/ 	.word	0x00000000
        /*04f8*/ 	.short	0x010a
        /*04fa*/ 	.byte	0x06
	.zero		1


	//   ....[63]....
        /*04fc*/ 	.word	0x000036a0
        /*0500*/ 	.word	0x000000ff
        /*0504*/ 	.word	0x00000000
        /*0508*/ 	.short	0x010a
        /*050a*/ 	.byte	0x04
	.zero		1


	//   ....[64]....
        /*050c*/ 	.word	0x00003880
        /*0510*/ 	.word	0x000000ff
        /*0514*/ 	.word	0x00000000
        /*0518*/ 	.short	0x010a
        /*051a*/ 	.byte	0x04
	.zero		1


	//   ....[65]....
        /*051c*/ 	.word	0x00003910
        /*0520*/ 	.word	0x000000ff
        /*0524*/ 	.word	0x00000000
        /*0528*/ 	.short	0x010a
        /*052a*/ 	.byte	0x05
	.zero		1


	//   ....[66]....
        /*052c*/ 	.word	0x000039a0
        /*0530*/ 	.word	0x000000ff
        /*0534*/ 	.word	0x00000000
        /*0538*/ 	.short	0x010a
        /*053a*/ 	.byte	0x05
	.zero		1


	//   ....[67]....
        /*053c*/ 	.word	0x00003a30
        /*0540*/ 	.word	0x000000ff
        /*0544*/ 	.word	0x00000000
        /*0548*/ 	.short	0x010a
        /*054a*/ 	.byte	0x04
	.zero		1


	//   ....[68]....
        /*054c*/ 	.word	0x00003f50
        /*0550*/ 	.word	0x00000008
        /*0554*/ 	.word	0x00000090
        /*0558*/ 	.short	0x010a
        /*055a*/ 	.byte	0xff
	.zero		1


	//   ....[69]....
        /*055c*/ 	.word	0x000040c0
        /*0560*/ 	.word	0x00000000
        /*0564*/ 	.word	0x00000000
        /*0568*/ 	.short	0x0101
        /*056a*/ 	.byte	0xff
	.zero		1


	//   ....[70]....
        /*056c*/ 	.word	0x000045a0
        /*0570*/ 	.word	0x000000ff
        /*0574*/ 	.word	0x00000088
        /*0578*/ 	.short	0x010a
        /*057a*/ 	.byte	0x15
	.zero		1


	//   ....[71]....
        /*057c*/ 	.word	0x00004730
        /*0580*/ 	.word	0x000000ff
        /*0584*/ 	.word	0x00000060
        /*0588*/ 	.short	0x010a
        /*058a*/ 	.byte	0x15
	.zero		1


	//   ....[72]....
        /*058c*/ 	.word	0x00004880
        /*0590*/ 	.word	0x000000ff
        /*0594*/ 	.word	0x00000040
        /*0598*/ 	.short	0x010b
        /*059a*/ 	.byte	0x15
	.zero		1


	//   ....[73]....
        /*059c*/ 	.word	0x000048a0
        /*05a0*/ 	.word	0x000000ff
        /*05a4*/ 	.word	0x00000000
        /*05a8*/ 	.short	0x0101
        /*05aa*/ 	.byte	0x04
	.zero		1


	//   ....[74]....
        /*05ac*/ 	.word	0x000048b0
        /*05b0*/ 	.word	0x000000ff
        /*05b4*/ 	.word	0x00000068
        /*05b8*/ 	.short	0x010a
        /*05ba*/ 	.byte	0x15
	.zero		1


	//   ....[75]....
        /*05bc*/ 	.word	0x00004a00
        /*05c0*/ 	.word	0x000000ff
        /*05c4*/ 	.word	0x00000048
        /*05c8*/ 	.short	0x010b
        /*05ca*/ 	.byte	0x15
	.zero		1


	//   ....[76]....
        /*05cc*/ 	.word	0x00004a20
        /*05d0*/ 	.word	0x000000ff
        /*05d4*/ 	.word	0x00000000
        /*05d8*/ 	.short	0x0101
        /*05da*/ 	.byte	0x04
	.zero		1


	//   ....[77]....
        /*05dc*/ 	.word	0x00004a30
        /*05e0*/ 	.word	0x000000ff
        /*05e4*/ 	.word	0x00000070
        /*05e8*/ 	.short	0x010a
        /*05ea*/ 	.byte	0x15
	.zero		1


	//   ....[78]....
        /*05ec*/ 	.word	0x00004b90
        /*05f0*/ 	.word	0x000000ff
        /*05f4*/ 	.word	0x00000050
        /*05f8*/ 	.short	0x010b
        /*05fa*/ 	.byte	0x15
	.zero		1


	//   ....[79]....
        /*05fc*/ 	.word	0x00004bb0
        /*0600*/ 	.word	0x000000ff
        /*0604*/ 	.word	0x00000000
        /*0608*/ 	.short	0x0101
        /*060a*/ 	.byte	0x04
	.zero		1


	//   ....[80]....
        /*060c*/ 	.word	0x00004bc0
        /*0610*/ 	.word	0x000000ff
        /*0614*/ 	.word	0x00000078
        /*0618*/ 	.short	0x010a
        /*061a*/ 	.byte	0x15
	.zero		1


	//   ....[81]....
        /*061c*/ 	.word	0x00004dc0
        /*0620*/ 	.word	0x000000ff
        /*0624*/ 	.word	0x00000058
        /*0628*/ 	.short	0x010b
        /*062a*/ 	.byte	0x15
	.zero		1


	//   ....[82]....
        /*062c*/ 	.word	0x00004dd0
        /*0630*/ 	.word	0x000000ff
        /*0634*/ 	.word	0x00000000
        /*0638*/ 	.short	0x0101
        /*063a*/ 	.byte	0x2b
	.zero		1


	//   ....[83]....
        /*063c*/ 	.word	0x00004e00
        /*0640*/ 	.word	0x000000ff
        /*0644*/ 	.word	0x00000060
        /*0648*/ 	.short	0x010a
        /*064a*/ 	.byte	0x15
	.zero		1


	//   ....[84]....
        /*064c*/ 	.word	0x00004e20
        /*0650*/ 	.word	0x000000ff
        /*0654*/ 	.word	0x00000068
        /*0658*/ 	.short	0x010a
        /*065a*/ 	.byte	0x15
	.zero		1


	//   ....[85]....
        /*065c*/ 	.word	0x00004e40
        /*0660*/ 	.word	0x000000ff
        /*0664*/ 	.word	0x00000070
        /*0668*/ 	.short	0x010a
        /*066a*/ 	.byte	0x15
	.zero		1


	//   ....[86]....
        /*066c*/ 	.word	0x00004e80
        /*0670*/ 	.word	0x00000000
        /*0674*/ 	.word	0x00000078
        /*0678*/ 	.short	0x010a
        /*067a*/ 	.byte	0xff
	.zero		1


	//   ....[87]....
        /*067c*/ 	.word	0x000051c0
        /*0680*/ 	.word	0x00000003
        /*0684*/ 	.word	0x00000090
        /*0688*/ 	.short	0x010a
        /*068a*/ 	.byte	0xff
	.zero		1


	//   ....[88]....
        /*068c*/ 	.word	0x00005340
        /*0690*/ 	.word	0x00000000
        /*0694*/ 	.word	0x00000000
        /*0698*/ 	.short	0x0101
        /*069a*/ 	.byte	0xff
	.zero		1


	//   ....[89]....
        /*069c*/ 	.word	0x00005e60
        /*06a0*/ 	.word	0x00000002
        /*06a4*/ 	.word	0x00000040
        /*06a8*/ 	.short	0x010a
        /*06aa*/ 	.byte	0xff
	.zero		1


	//   ....[90]....
        /*06ac*/ 	.word	0x00005ea0
        /*06b0*/ 	.word	0x00000034
        /*06b4*/ 	.word	0x000000b0
        /*06b8*/ 	.short	0x010a
        /*06ba*/ 	.byte	0xff
	.zero		1


	//   ....[91]....
        /*06bc*/ 	.word	0x00005fe0
        /*06c0*/ 	.word	0x00000002
        /*06c4*/ 	.word	0x00000040
        /*06c8*/ 	.short	0x010a
        /*06ca*/ 	.byte	0xff
	.zero		1


	//   ....[92]....
        /*06cc*/ 	.word	0x00006100
        /*06d0*/ 	.word	0x00000000
        /*06d4*/ 	.word	0x00000000
        /*06d8*/ 	.short	0x0101
        /*06da*/ 	.byte	0xff
	.zero		1


	//   ....[93]....
        /*06dc*/ 	.word	0x00006180
        /*06e0*/ 	.word	0x00000034
        /*06e4*/ 	.word	0x000000b0
        /*06e8*/ 	.short	0x010a
        /*06ea*/ 	.byte	0xff
	.zero		1


	//   ....[94]....
        /*06ec*/ 	.word	0x00006cf0
        /*06f0*/ 	.word	0x00000000
        /*06f4*/ 	.word	0x00000040
        /*06f8*/ 	.short	0x010a
        /*06fa*/ 	.byte	0xff
	.zero		1


	//   ....[95]....
        /*06fc*/ 	.word	0x00006da0
        /*0700*/ 	.word	0x00000000
        /*0704*/ 	.word	0x00000040
        /*0708*/ 	.short	0x010a
        /*070a*/ 	.byte	0xff
	.zero		1


	//   ....[96]....
        /*070c*/ 	.word	0x00006ec0
        /*0710*/ 	.word	0x00000000
        /*0714*/ 	.word	0x00000000
        /*0718*/ 	.short	0x0101
        /*071a*/ 	.byte	0xff
	.zero		1


	//   ....[97]....
        /*071c*/ 	.word	0x00007a30
        /*0720*/ 	.word	0x00000000
        /*0724*/ 	.word	0x00000040
        /*0728*/ 	.short	0x010a
        /*072a*/ 	.byte	0xff
	.zero		1


	//   ....[98]....
        /*072c*/ 	.word	0x00007ae0
        /*0730*/ 	.word	0x00000000
        /*0734*/ 	.word	0x00000040
        /*0738*/ 	.short	0x010a
        /*073a*/ 	.byte	0xff
	.zero		1


	//   ....[99]....
        /*073c*/ 	.word	0x00007c10
        /*0740*/ 	.word	0x00000000
        /*0744*/ 	.word	0x00000000
        /*0748*/ 	.short	0x0101
        /*074a*/ 	.byte	0xff
	.zero		1


	//   ....[100]....
        /*074c*/ 	.word	0x000087b0
        /*0750*/ 	.word	0x00000000
        /*0754*/ 	.word	0x00000040
        /*0758*/ 	.short	0x010a
        /*075a*/ 	.byte	0xff
	.zero		1


	//   ....[101]....
        /*075c*/ 	.word	0x00008860
        /*0760*/ 	.word	0x00000000
        /*0764*/ 	.word	0x00000040
        /*0768*/ 	.short	0x010a
        /*076a*/ 	.byte	0xff
	.zero		1


	//   ....[102]....
        /*076c*/ 	.word	0x00008980
        /*0770*/ 	.word	0x00000000
        /*0774*/ 	.word	0x00000000
        /*0778*/ 	.short	0x0101
        /*077a*/ 	.byte	0xff
	.zero		1


	//   ....[103]....
        /*077c*/ 	.word	0x00008d90
        /*0780*/ 	.word	0x000000ff
        /*0784*/ 	.word	0x00000000
        /*0788*/ 	.short	0x0101
        /*078a*/ 	.byte	0x04
	.zero		1


	//   ....[104]....
        /*078c*/ 	.word	0x00009690
        /*0790*/ 	.word	0x00000000
        /*0794*/ 	.word	0x00000100
        /*0798*/ 	.short	0x010a
        /*079a*/ 	.byte	0xff
	.zero		1


	//   ....[105]....
        /*079c*/ 	.word	0x000096f0
        /*07a0*/ 	.word	0x00000000
        /*07a4*/ 	.word	0x00000020
        /*07a8*/ 	.short	0x010a
        /*07aa*/ 	.byte	0xff
	.zero		1


	//   ....[106]....
        /*07ac*/ 	.word	0x00009750
        /*07b0*/ 	.word	0x00000000
        /*07b4*/ 	.word	0x00000020
        /*07b8*/ 	.short	0x010a
        /*07ba*/ 	.byte	0xff
	.zero		1


	//   ....[107]....
        /*07bc*/ 	.word	0x000097a0
        /*07c0*/ 	.word	0x00000003
        /*07c4*/ 	.word	0x00000090
        /*07c8*/ 	.short	0x010a
        /*07ca*/ 	.byte	0xff
	.zero		1


	//   ....[108]....
        /*07cc*/ 	.word	0x00009800
        /*07d0*/ 	.word	0x00000000
        /*07d4*/ 	.word	0x00000000
        /*07d8*/ 	.short	0x010a
        /*07da*/ 	.byte	0xff
	.zero		1


	//   ....[109]....
        /*07dc*/ 	.word	0x00009860
        /*07e0*/ 	.word	0x00000000
        /*07e4*/ 	.word	0x00000000
        /*07e8*/ 	.short	0x010a
        /*07ea*/ 	.byte	0xff
	.zero		1


	//   ....[110]....
        /*07ec*/ 	.word	0x000098c0
        /*07f0*/ 	.word	0x00000000
        /*07f4*/ 	.word	0x00000000
        /*07f8*/ 	.short	0x010a
        /*07fa*/ 	.byte	0xff
	.zero		1


	//   ....[111]....
        /*07fc*/ 	.word	0x00009910
        /*0800*/ 	.word	0x00000002
        /*0804*/ 	.word	0x000000f0
        /*0808*/ 	.short	0x010a
        /*080a*/ 	.byte	0xff
	.zero		1


	//   ....[112]....
        /*080c*/ 	.word	0x00009970
        /*0810*/ 	.word	0x00000002
        /*0814*/ 	.word	0x000000a0
        /*0818*/ 	.short	0x010a
        /*081a*/ 	.byte	0xff
	.zero		1


	//   ....[113]....
        /*081c*/ 	.word	0x000099c0
        /*0820*/ 	.word	0x00000002
        /*0824*/ 	.word	0x00000090
        /*0828*/ 	.short	0x010a
        /*082a*/ 	.byte	0xff
	.zero		1


	//   ....[114]....
        /*082c*/ 	.word	0x00009a20
        /*0830*/ 	.word	0x00000000
        /*0834*/ 	.word	0x000000a0
        /*0838*/ 	.short	0x010a
        /*083a*/ 	.byte	0xff
	.zero		1


	//   ....[115]....
        /*083c*/ 	.word	0x00009a70
        /*0840*/ 	.word	0x00000000
        /*0844*/ 	.word	0x00000090
        /*0848*/ 	.short	0x010a
        /*084a*/ 	.byte	0xff
	.zero		1


	//   ....[116]....
        /*084c*/ 	.word	0x00009ad0
        /*0850*/ 	.word	0x00000002
        /*0854*/ 	.word	0x000000d0
        /*0858*/ 	.short	0x010a
        /*085a*/ 	.byte	0xff
	.zero		1


	//   ....[117]....
        /*085c*/ 	.word	0x00009b30
        /*0860*/ 	.word	0x00000000
        /*0864*/ 	.word	0x00000000
        /*0868*/ 	.short	0x010a
        /*086a*/ 	.byte	0xff
	.zero		1


	//   ....[118]....
        /*086c*/ 	.word	0x00009b90
        /*0870*/ 	.word	0x00000000
        /*0874*/ 	.word	0x00000000
        /*0878*/ 	.short	0x010a
        /*087a*/ 	.byte	0xff
	.zero		1


	//   ....[119]....
        /*087c*/ 	.word	0x00009bf0
        /*0880*/ 	.word	0x00000000
        /*0884*/ 	.word	0x00000000
        /*0888*/ 	.short	0x010a
        /*088a*/ 	.byte	0xff
	.zero		1


	//   ....[120]....
        /*088c*/ 	.word	0x00009c50
        /*0890*/ 	.word	0x00000000
        /*0894*/ 	.word	0x00000000
        /*0898*/ 	.short	0x010a
        /*089a*/ 	.byte	0xff
	.zero		1


	//   ....[121]....
        /*089c*/ 	.word	0x00009cb0
        /*08a0*/ 	.word	0x00000000
        /*08a4*/ 	.word	0x00000000
        /*08a8*/ 	.short	0x010a
        /*08aa*/ 	.byte	0xff
	.zero		1


	//   ....[122]....
        /*08ac*/ 	.word	0x00009d00
        /*08b0*/ 	.word	0x00000008
        /*08b4*/ 	.word	0x00000090
        /*08b8*/ 	.short	0x010a
        /*08ba*/ 	.byte	0xff
	.zero		1


	//   ....[123]....
        /*08bc*/ 	.word	0x00009d60
        /*08c0*/ 	.word	0x00000000
        /*08c4*/ 	.word	0x00000088
        /*08c8*/ 	.short	0x010a
        /*08ca*/ 	.byte	0xff
	.zero		1


	//   ....[124]....
        /*08cc*/ 	.word	0x00009dc0
        /*08d0*/ 	.word	0x00000000
        /*08d4*/ 	.word	0x00000060
        /*08d8*/ 	.short	0x010a
        /*08da*/ 	.byte	0xff
	.zero		1


	//   ....[125]....
        /*08dc*/ 	.word	0x00009e20
        /*08e0*/ 	.word	0x00000000
        /*08e4*/ 	.word	0x00000068
        /*08e8*/ 	.short	0x010a
        /*08ea*/ 	.byte	0xff
	.zero		1


	//   ....[126]....
        /*08ec*/ 	.word	0x00009e80
        /*08f0*/ 	.word	0x00000000
        /*08f4*/ 	.word	0x00000070
        /*08f8*/ 	.short	0x010a
        /*08fa*/ 	.byte	0xff
	.zero		1


	//   ....[127]....
        /*08fc*/ 	.word	0x00009ee0
        /*0900*/ 	.word	0x00000000
        /*0904*/ 	.word	0x00000078
        /*0908*/ 	.short	0x010a
        /*090a*/ 	.byte	0xff
	.zero		1


	//   ....[128]....
        /*090c*/ 	.word	0x00009f40
        /*0910*/ 	.word	0x00000000
        /*0914*/ 	.word	0x00000060
        /*0918*/ 	.short	0x010a
        /*091a*/ 	.byte	0xff
	.zero		1


	//   ....[129]....
        /*091c*/ 	.word	0x00009fa0
        /*0920*/ 	.word	0x00000000
        /*0924*/ 	.word	0x00000068
        /*0928*/ 	.short	0x010a
        /*092a*/ 	.byte	0xff
	.zero		1


	//   ....[130]....
        /*092c*/ 	.word	0x0000a000
        /*0930*/ 	.word	0x00000000
        /*0934*/ 	.word	0x00000070
        /*0938*/ 	.short	0x010a
        /*093a*/ 	.byte	0xff
	.zero		1


	//   ....[131]....
        /*093c*/ 	.word	0x0000a050
        /*0940*/ 	.word	0x00000003
        /*0944*/ 	.word	0x00000090
        /*0948*/ 	.short	0x010a
        /*094a*/ 	.byte	0xff
	.zero		1


	//   ....[132]....
        /*094c*/ 	.word	0x0000a0a0
        /*0950*/ 	.word	0x00000002
        /*0954*/ 	.word	0x00000040
        /*0958*/ 	.short	0x010a
        /*095a*/ 	.byte	0xff
	.zero		1


	//   ....[133]....
        /*095c*/ 	.word	0x0000a0f0
        /*0960*/ 	.word	0x00000034
        /*0964*/ 	.word	0x000000b0
        /*0968*/ 	.short	0x010a
        /*096a*/ 	.byte	0xff
	.zero		1


	//   ....[134]....
        /*096c*/ 	.word	0x0000a140
        /*0970*/ 	.word	0x00000000
        /*0974*/ 	.word	0x00000040
        /*0978*/ 	.short	0x010a
        /*097a*/ 	.byte	0xff
	.zero		1


	//   ....[135]....
        /*097c*/ 	.word	0x0000a190
        /*0980*/ 	.word	0x00000000
        /*0984*/ 	.word	0x00000040
        /*0988*/ 	.short	0x010a
        /*098a*/ 	.byte	0xff
	.zero		1


	//   ....[136]....
        /*098c*/ 	.word	0x0000a1e0
        /*0990*/ 	.word	0x00000000
        /*0994*/ 	.word	0x00000040
        /*0998*/ 	.short	0x010a
        /*099a*/ 	.byte	0xff
	.zero		1


	//----- nvinfo : EIATTR_NUM_MBARRIERS
	.align		4
.L_48:
        /*099c*/ 	.byte	0x03, 0x38
        /*099e*/ 	.short	0x0022


	//----- nvinfo : EIATTR_EXIT_INSTR_OFFSETS
	.align		4
        /*09a0*/ 	.byte	0x04, 0x1c
        /*09a2*/ 	.short	(.L_50 - .L_49)


	//   ....[0]....
.L_49:
        /*09a4*/ 	.word	0x00002920


	//   ....[1]....
        /*09a8*/ 	.word	0x00002e10


	//   ....[2]....
        /*09ac*/ 	.word	0x00002e70


	//   ....[3]....
        /*09b0*/ 	.word	0x00003c90


	//   ....[4]....
        /*09b4*/ 	.word	0x00004eb0


	//   ....[5]....
        /*09b8*/ 	.word	0x00004ef0


	//   ....[6]....
        /*09bc*/ 	.word	0x00009680


	//----- nvinfo : EIATTR_MAX_THREADS
	.align		4
.L_50:
        /*09c0*/ 	.byte	0x04, 0x05
        /*09c2*/ 	.short	(.L_52 - .L_51)
.L_51:
        /*09c4*/ 	.word	0x00000100
        /*09c8*/ 	.word	0x00000001
        /*09cc*/ 	.word	0x00000001


	//----- nvinfo : EIATTR_CRS_STACK_SIZE
	.align		4
.L_52:
        /*09d0*/ 	.byte	0x04, 0x1e
        /*09d2*/ 	.short	(.L_54 - .L_53)
.L_53:
        /*09d4*/ 	.word	0x00000000


	//----- nvinfo : EIATTR_CBANK_PARAM_SIZE
	.align		4
.L_54:
        /*09d8*/ 	.byte	0x03, 0x19
        /*09da*/ 	.short	0x0800


	//----- nvinfo : EIATTR_PARAM_CBANK
	.align		4
        /*09dc*/ 	.byte	0x04, 0x0a
        /*09de*/ 	.short	(.L_56 - .L_55)
	.align		4
.L_55:
        /*09e0*/ 	.word	index@(.nv.constant0._ZN7cutlass13device_kernelINS_4gemm6kernel13GemmUniversalIN4cute5tupleIJiiiiEEENS1_10collective13CollectiveMmaINS1_35MainloopSm100TmaUmmaWarpSpecializedILi4ELi2ELi4ENS5_IJNS4_1CILi2EEENSA_ILi1EEESC_EEEEENS5_IJNSA_ILi64EEENSA_ILi256EEENSA_ILi32EEEEEEaNS5_IJlSC_lEEEaSJ_NS4_8TiledMMAINS4_8MMA_AtomIJNS4_15SM100_MMA_S8_SSIaaiLi64ELi256ELNS4_4UMMA5MajorE0ELSO_0ELNSN_8SaturateE0EEEEEENS4_6LayoutINS5_IJSC_SC_SC_EEENS5_IJNSA_ILi0EEESU_SU_EEEEENS5_IJNS4_10UnderscoreESX_SX_EEEEENS4_13SM90_TMA_LOADENS4_14ComposedLayoutINS4_7SwizzleILi1ELi4ELi3EEENS4_18smem_ptr_flag_bitsILi8EEENSS_INS5_IJNSA_ILi8EEESH_EEENS5_IJSH_SC_EEEEEEEvNS4_8identityENS4_23SM90_TMA_LOAD_MULTICASTES1A_vS1B_EENS_8epilogue10collective18CollectiveEpilogueINS1E_23Sm100TmaWarpSpecializedILi4ELi2ELi32ELb0ELb0EEEJSI_NS5_IJNSS_ISF_SC_EES1J_EEEaSJ_aSJ_NS1E_6fusion15FusionCallbacksIS1I_NS1L_17LinearCombinationIaiaiLNS_15FloatRoundStyleE2EEESI_S1K_JEEENS4_5SM1004TMEM4LOAD26SM100_TMEM_LOAD_16dp32b32xES10_NS11_INS12_ILi2ELi4ELi3EEES15_NSS_INS5_IJS16_SF_EEENS5_IJSF_SC_EEEEEEENS4_39AutoVectorizingCopyWithAssumedAlignmentILi128EEENS4_14SM90_TMA_STOREES1Z_S21_S21_EEEvvEEEEvNT_6ParamsE)
        /*09e4*/ 	.short	0x0380
        /*09e6*/ 	.short	0x0800


	//----- nvinfo : EIATTR_SW_WAR
	.align		4
.L_56:
        /*09e8*/ 	.byte	0x04, 0x36
        /*09ea*/ 	.short	(.L_58 - .L_57)
.L_57:
        /*09ec*/ 	.word	0x00000008
.L_58:


//--------------------- .nv.callgraph             --------------------------
	.section	.nv.callgraph,"",@"SHT_CUDA_CALLGRAPH"
	.align	4
	.sectionentsize	8
	.align		4
        /*0000*/ 	.word	0x00000000
	.align		4
        /*0004*/ 	.word	0xffffffff
	.align		4
        /*0008*/ 	.word	index@(_ZN7cutlass13device_kernelINS_4gemm6kernel13GemmUniversalIN4cute5tupleIJiiiiEEENS1_10collective13CollectiveMmaINS1_35MainloopSm100TmaUmmaWarpSpecializedILi4ELi2ELi4ENS5_IJNS4_1CILi2EEENSA_ILi1EEESC_EEEEENS5_IJNSA_ILi64EEENSA_ILi256EEENSA_ILi32EEEEEEaNS5_IJlSC_lEEEaSJ_NS4_8TiledMMAINS4_8MMA_AtomIJNS4_15SM100_MMA_S8_SSIaaiLi64ELi256ELNS4_4UMMA5MajorE0ELSO_0ELNSN_8SaturateE0EEEEEENS4_6LayoutINS5_IJSC_SC_SC_EEENS5_IJNSA_ILi0EEESU_SU_EEEEENS5_IJNS4_10UnderscoreESX_SX_EEEEENS4_13SM90_TMA_LOADENS4_14ComposedLayoutINS4_7SwizzleILi1ELi4ELi3EEENS4_18smem_ptr_flag_bitsILi8EEENSS_INS5_IJNSA_ILi8EEESH_EEENS5_IJSH_SC_EEEEEEEvNS4_8identityENS4_23SM90_TMA_LOAD_MULTICASTES1A_vS1B_EENS_8epilogue10collective18CollectiveEpilogueINS1E_23Sm100TmaWarpSpecializedILi4ELi2ELi32ELb0ELb0EEEJSI_NS5_IJNSS_ISF_SC_EES1J_EEEaSJ_aSJ_NS1E_6fusion15FusionCallbacksIS1I_NS1L_17LinearCombinationIaiaiLNS_15FloatRoundStyleE2EEESI_S1K_JEEENS4_5SM1004TMEM4LOAD26SM100_TMEM_LOAD_16dp32b32xES10_NS11_INS12_ILi2ELi4ELi3EEES15_NSS_INS5_IJS16_SF_EEENS5_IJSF_SC_EEEEEEENS4_39AutoVectorizingCopyWithAssumedAlignmentILi128EEENS4_14SM90_TMA_STOREES1Z_S21_S21_EEEvvEEEEvNT_6ParamsE)
	.align		4
        /*000c*/ 	.word	index@(__assertfail)
	.align		4
        /*0010*/ 	.word	0x00000000
	.align		4
        /*0014*/ 	.word	0xfffffffe
	.align		4
        /*0018*/ 	.word	0x00000000
	.align		4
        /*001c*/ 	.word	0xfffffffd
	.align		4
        /*0020*/ 	.word	0x00000000
	.align		4
        /*0024*/ 	.word	0xfffffffc


//--------------------- .nv.constant4             --------------------------
	.section	.nv.constant4,"a",@progbits
	.align	8
	.align		8
.nv.constant4:
        /*0000*/ 	.dword	__assertfail
	.align		8
        /*0008*/ 	.dword	__unnamed_1
	.align		8
        /*0010*/ 	.dword	__unnamed_2
	.align		8
        /*0018*/ 	.dword	__unnamed_3
	.align		8
        /*0020*/ 	.dword	_ZN40_INTERNAL_8c56db3b_4_k_cu_b10c12f2_106784cuda3std3__45__cpo5beginE
	.align		8
        /*0028*/ 	.dword	_ZN40_INTERNAL_8c56db3b_4_k_cu_b10c12f2_106784cuda3std3__45__cpo3endE
	.align		8
        /*0030*/ 	.dword	_ZN40_INTERNAL_8c56db3b_4_k_cu_b10c12f2_106784cuda3std3__45__cpo6cbeginE
	.align		8
        /*0038*/ 	.dword	_ZN40_INTERNAL_8c56db3b_4_k_cu_b10c12f2_106784cuda3std3__45__cpo4cendE
	.align		8
        /*0040*/ 	.dword	_ZN40_INTERNAL_8c56db3b_4_k_cu_b10c12f2_106784cuda3std3__442_GLOBAL__N__8c56db3b_4_k_cu_b10c12f2_106786ignoreE
	.align		8
        /*0048*/ 	.dword	_ZN40_INTERNAL_8c56db3b_4_k_cu_b10c12f2_106784cuda3std3__419piecewise_constructE
	.align		8
        /*0050*/ 	.dword	_ZN40_INTERNAL_8c56db3b_4_k_cu_b10c12f2_106784cuda3std3__48in_placeE
	.align		8
        /*0058*/ 	.dword	_ZN40_INTERNAL_8c56db3b_4_k_cu_b10c12f2_106784cuda3std6ranges3__45__cpo4swapE
	.align		8
        /*0060*/ 	.dword	_ZN40_INTERNAL_8c56db3b_4_k_cu_b10c12f2_106784cuda3std6ranges3__45__cpo9iter_moveE
	.align		8
        /*0068*/ 	.dword	_ZN40_INTERNAL_8c56db3b_4_k_cu_b10c12f2_106784cute7productE
	.align		8
        /*0070*/ 	.dword	_ZN40_INTERNAL_8c56db3b_4_k_cu_b10c12f2_106784cute1_E
	.align		8
        /*0078*/ 	.dword	$str$25
	.align		8
        /*0080*/ 	.dword	$str$26
	.align		8
        /*0088*/ 	.dword	$str$27
	.align		8
        /*0090*/ 	.dword	$str$28


//--------------------- .text._ZN7cutlass13device_kernelINS_4gemm6kernel13GemmUniversalIN4cute5tupleIJiiiiEEENS1_10collective13CollectiveMmaINS1_35MainloopSm100TmaUmmaWarpSpecializedILi4ELi2ELi4ENS5_IJNS4_1CILi2EEENSA_ILi1EEESC_EEEEENS5_IJNSA_ILi64EEENSA_ILi256EEENSA_ILi32EEEEEEaNS5_IJlSC_lEEEaSJ_NS4_8TiledMMAINS4_8MMA_AtomIJNS4_15SM100_MMA_S8_SSIaaiLi64ELi256ELNS4_4UMMA5MajorE0ELSO_0ELNSN_8SaturateE0EEEEEENS4_6LayoutINS5_IJSC_SC_SC_EEENS5_IJNSA_ILi0EEESU_SU_EEEEENS5_IJNS4_10UnderscoreESX_SX_EEEEENS4_13SM90_TMA_LOADENS4_14ComposedLayoutINS4_7SwizzleILi1ELi4ELi3EEENS4_18smem_ptr_flag_bitsILi8EEENSS_INS5_IJNSA_ILi8EEESH_EEENS5_IJSH_SC_EEEEEEEvNS4_8identityENS4_23SM90_TMA_LOAD_MULTICASTES1A_vS1B_EENS_8epilogue10collective18CollectiveEpilogueINS1E_23Sm100TmaWarpSpecializedILi4ELi2ELi32ELb0ELb0EEEJSI_NS5_IJNSS_ISF_SC_EES1J_EEEaSJ_aSJ_NS1E_6fusion15FusionCallbacksIS1I_NS1L_17LinearCombinationIaiaiLNS_15FloatRoundStyleE2EEESI_S1K_JEEENS4_5SM1004TMEM4LOAD26SM100_TMEM_LOAD_16dp32b32xES10_NS11_INS12_ILi2ELi4ELi3EEES15_NSS_INS5_IJS16_SF_EEENS5_IJSF_SC_EEEEEEENS4_39AutoVectorizingCopyWithAssumedAlignmentILi128EEENS4_14SM90_TMA_STOREES1Z_S21_S21_EEEvvEEEEvNT_6ParamsE --------------------------
	.section	.text._ZN7cutlass13device_kernelINS_4gemm6kernel13GemmUniversalIN4cute5tupleIJiiiiEEENS1_10collective13CollectiveMmaINS1_35MainloopSm100TmaUmmaWarpSpecializedILi4ELi2ELi4ENS5_IJNS4_1CILi2EEENSA_ILi1EEESC_EEEEENS5_IJNSA_ILi64EEENSA_ILi256EEENSA_ILi32EEEEEEaNS5_IJlSC_lEEEaSJ_NS4_8TiledMMAINS4_8MMA_AtomIJNS4_15SM100_MMA_S8_SSIaaiLi64ELi256ELNS4_4UMMA5MajorE0ELSO_0ELNSN_8SaturateE0EEEEEENS4_6LayoutINS5_IJSC_SC_SC_EEENS5_IJNSA_ILi0EEESU_SU_EEEEENS5_IJNS4_10UnderscoreESX_SX_EEEEENS4_13SM90_TMA_LOADENS4_14ComposedLayoutINS4_7SwizzleILi1ELi4ELi3EEENS4_18smem_ptr_flag_bitsILi8EEENSS_INS5_IJNSA_ILi8EEESH_EEENS5_IJSH_SC_EEEEEEEvNS4_8identityENS4_23SM90_TMA_LOAD_MULTICASTES1A_vS1B_EENS_8epilogue10collective18CollectiveEpilogueINS1E_23Sm100TmaWarpSpecializedILi4ELi2ELi32ELb0ELb0EEEJSI_NS5_IJNSS_ISF_SC_EES1J_EEEaSJ_aSJ_NS1E_6fusion15FusionCallbacksIS1I_NS1L_17LinearCombinationIaiaiLNS_15FloatRoundStyleE2EEESI_S1K_JEEENS4_5SM1004TMEM4LOAD26SM100_TMEM_LOAD_16dp32b32xES10_NS11_INS12_ILi2ELi4ELi3EEES15_NSS_INS5_IJS16_SF_EEENS5_IJSF_SC_EEEEEEENS4_39AutoVectorizingCopyWithAssumedAlignmentILi128EEENS4_14SM90_TMA_STOREES1Z_S21_S21_EEEvvEEEEvNT_6ParamsE,"ax",@progbits
	.align	128
.text._ZN7cutlass13device_kernelINS_4gemm6kernel13GemmUniversalIN4cute5tupleIJiiiiEEENS1_10collective13CollectiveMmaINS1_35MainloopSm100TmaUmmaWarpSpecializedILi4ELi2ELi4ENS5_IJNS4_1CILi2EEENSA_ILi1EEESC_EEEEENS5_IJNSA_ILi64EEENSA_ILi256EEENSA_ILi32EEEEEEaNS5_IJlSC_lEEEaSJ_NS4_8TiledMMAINS4_8MMA_AtomIJNS4_15SM100_MMA_S8_SSIaaiLi64ELi256ELNS4_4UMMA5MajorE0ELSO_0ELNSN_8SaturateE0EEEEEENS4_6LayoutINS5_IJSC_SC_SC_EEENS5_IJNSA_ILi0EEESU_SU_EEEEENS5_IJNS4_10UnderscoreESX_SX_EEEEENS4_13SM90_TMA_LOADENS4_14ComposedLayoutINS4_7SwizzleILi1ELi4ELi3EEENS4_18smem_ptr_flag_bitsILi8EEENSS_INS5_IJNSA_ILi8EEESH_EEENS5_IJSH_SC_EEEEEEEvNS4_8identityENS4_23SM90_TMA_LOAD_MULTICASTES1A_vS1B_EENS_8epilogue10collective18CollectiveEpilogueINS1E_23Sm100TmaWarpSpecializedILi4ELi2ELi32ELb0ELb0EEEJSI_NS5_IJNSS_ISF_SC_EES1J_EEEaSJ_aSJ_NS1E_6fusion15FusionCallbacksIS1I_NS1L_17LinearCombinationIaiaiLNS_15FloatRoundStyleE2EEESI_S1K_JEEENS4_5SM1004TMEM4LOAD26SM100_TMEM_LOAD_16dp32b32xES10_NS11_INS12_ILi2ELi4ELi3EEES15_NSS_INS5_IJS16_SF_EEENS5_IJSF_SC_EEEEEEENS4_39AutoVectorizingCopyWithAssumedAlignmentILi128EEENS4_14SM90_TMA_STOREES1Z_S21_S21_EEEvvEEEEvNT_6ParamsE:
        .type           _ZN7cutlass13device_kernelINS_4gemm6kernel13GemmUniversalIN4cute5tupleIJiiiiEEENS1_10collective13CollectiveMmaINS1_35MainloopSm100TmaUmmaWarpSpecializedILi4ELi2ELi4ENS5_IJNS4_1CILi2EEENSA_ILi1EEESC_EEEEENS5_IJNSA_ILi64EEENSA_ILi256EEENSA_ILi32EEEEEEaNS5_IJlSC_lEEEaSJ_NS4_8TiledMMAINS4_8MMA_AtomIJNS4_15SM100_MMA_S8_SSIaaiLi64ELi256ELNS4_4UMMA5MajorE0ELSO_0ELNSN_8SaturateE0EEEEEENS4_6LayoutINS5_IJSC_SC_SC_EEENS5_IJNSA_ILi0EEESU_SU_EEEEENS5_IJNS4_10UnderscoreESX_SX_EEEEENS4_13SM90_TMA_LOADENS4_14ComposedLayoutINS4_7SwizzleILi1ELi4ELi3EEENS4_18smem_ptr_flag_bitsILi8EEENSS_INS5_IJNSA_ILi8EEESH_EEENS5_IJSH_SC_EEEEEEEvNS4_8identityENS4_23SM90_TMA_LOAD_MULTICASTES1A_vS1B_EENS_8epilogue10collective18CollectiveEpilogueINS1E_23Sm100TmaWarpSpecializedILi4ELi2ELi32ELb0ELb0EEEJSI_NS5_IJNSS_ISF_SC_EES1J_EEEaSJ_aSJ_NS1E_6fusion15FusionCallbacksIS1I_NS1L_17LinearCombinationIaiaiLNS_15FloatRoundStyleE2EEESI_S1K_JEEENS4_5SM1004TMEM4LOAD26SM100_TMEM_LOAD_16dp32b32xES10_NS11_INS12_ILi2ELi4ELi3EEES15_NSS_INS5_IJS16_SF_EEENS5_IJSF_SC_EEEEEEENS4_39AutoVectorizingCopyWithAssumedAlignmentILi128EEENS4_14SM90_TMA_STOREES1Z_S21_S21_EEEvvEEEEvNT_6ParamsE,@function
        .size           _ZN7cutlass13device_kernelINS_4gemm6kernel13GemmUniversalIN4cute5tupleIJiiiiEEENS1_10collective13CollectiveMmaINS1_35MainloopSm100TmaUmmaWarpSpecializedILi4ELi2ELi4ENS5_IJNS4_1CILi2EEENSA_ILi1EEESC_EEEEENS5_IJNSA_ILi64EEENSA_ILi256EEENSA_ILi32EEEEEEaNS5_IJlSC_lEEEaSJ_NS4_8TiledMMAINS4_8MMA_AtomIJNS4_15SM100_MMA_S8_SSIaaiLi64ELi256ELNS4_4UMMA5MajorE0ELSO_0ELNSN_8SaturateE0EEEEEENS4_6LayoutINS5_IJSC_SC_SC_EEENS5_IJNSA_ILi0EEESU_SU_EEEEENS5_IJNS4_10UnderscoreESX_SX_EEEEENS4_13SM90_TMA_LOADENS4_14ComposedLayoutINS4_7SwizzleILi1ELi4ELi3EEENS4_18smem_ptr_flag_bitsILi8EEENSS_INS5_IJNSA_ILi8EEESH_EEENS5_IJSH_SC_EEEEEEEvNS4_8identityENS4_23SM90_TMA_LOAD_MULTICASTES1A_vS1B_EENS_8epilogue10collective18CollectiveEpilogueINS1E_23Sm100TmaWarpSpecializedILi4ELi2ELi32ELb0ELb0EEEJSI_NS5_IJNSS_ISF_SC_EES1J_EEEaSJ_aSJ_NS1E_6fusion15FusionCallbacksIS1I_NS1L_17LinearCombinationIaiaiLNS_15FloatRoundStyleE2EEESI_S1K_JEEENS4_5SM1004TMEM4LOAD26SM100_TMEM_LOAD_16dp32b32xES10_NS11_INS12_ILi2ELi4ELi3EEES15_NSS_INS5_IJS16_SF_EEENS5_IJSF_SC_EEEEEEENS4_39AutoVectorizingCopyWithAssumedAlignmentILi128EEENS4_14SM90_TMA_STOREES1Z_S21_S21_EEEvvEEEEvNT_6ParamsE,(.L_x_177 - _ZN7cutlass13device_kernelINS_4gemm6kernel13GemmUniversalIN4cute5tupleIJiiiiEEENS1_10collective13CollectiveMmaINS1_35MainloopSm100TmaUmmaWarpSpecializedILi4ELi2ELi4ENS5_IJNS4_1CILi2EEENSA_ILi1EEESC_EEEEENS5_IJNSA_ILi64EEENSA_ILi256EEENSA_ILi32EEEEEEaNS5_IJlSC_lEEEaSJ_NS4_8TiledMMAINS4_8MMA_AtomIJNS4_15SM100_MMA_S8_SSIaaiLi64ELi256ELNS4_4UMMA5MajorE0ELSO_0ELNSN_8SaturateE0EEEEEENS4_6LayoutINS5_IJSC_SC_SC_EEENS5_IJNSA_ILi0EEESU_SU_EEEEENS5_IJNS4_10UnderscoreESX_SX_EEEEENS4_13SM90_TMA_LOADENS4_14ComposedLayoutINS4_7SwizzleILi1ELi4ELi3EEENS4_18smem_ptr_flag_bitsILi8EEENSS_INS5_IJNSA_ILi8EEESH_EEENS5_IJSH_SC_EEEEEEEvNS4_8identityENS4_23SM90_TMA_LOAD_MULTICASTES1A_vS1B_EENS_8epilogue10collective18CollectiveEpilogueINS1E_23Sm100TmaWarpSpecializedILi4ELi2ELi32ELb0ELb0EEEJSI_NS5_IJNSS_ISF_SC_EES1J_EEEaSJ_aSJ_NS1E_6fusion15FusionCallbacksIS1I_NS1L_17LinearCombinationIaiaiLNS_15FloatRoundStyleE2EEESI_S1K_JEEENS4_5SM1004TMEM4LOAD26SM100_TMEM_LOAD_16dp32b32xES10_NS11_INS12_ILi2ELi4ELi3EEES15_NSS_INS5_IJS16_SF_EEENS5_IJSF_SC_EEEEEEENS4_39AutoVectorizingCopyWithAssumedAlignmentILi128EEENS4_14SM90_TMA_STOREES1Z_S21_S21_EEEvvEEEEvNT_6ParamsE)
        .other          _ZN7cutlass13device_kernelINS_4gemm6kernel13GemmUniversalIN4cute5tupleIJiiiiEEENS1_10collective13CollectiveMmaINS1_35MainloopSm100TmaUmmaWarpSpecializedILi4ELi2ELi4ENS5_IJNS4_1CILi2EEENSA_ILi1EEESC_EEEEENS5_IJNSA_ILi64EEENSA_ILi256EEENSA_ILi32EEEEEEaNS5_IJlSC_lEEEaSJ_NS4_8TiledMMAINS4_8MMA_AtomIJNS4_15SM100_MMA_S8_SSIaaiLi64ELi256ELNS4_4UMMA5MajorE0ELSO_0ELNSN_8SaturateE0EEEEEENS4_6LayoutINS5_IJSC_SC_SC_EEENS5_IJNSA_ILi0EEESU_SU_EEEEENS5_IJNS4_10UnderscoreESX_SX_EEEEENS4_13SM90_TMA_LOADENS4_14ComposedLayoutINS4_7SwizzleILi1ELi4ELi3EEENS4_18smem_ptr_flag_bitsILi8EEENSS_INS5_IJNSA_ILi8EEESH_EEENS5_IJSH_SC_EEEEEEEvNS4_8identityENS4_23SM90_TMA_LOAD_MULTICASTES1A_vS1B_EENS_8epilogue10collective18CollectiveEpilogueINS1E_23Sm100TmaWarpSpecializedILi4ELi2ELi32ELb0ELb0EEEJSI_NS5_IJNSS_ISF_SC_EES1J_EEEaSJ_aSJ_NS1E_6fusion15FusionCallbacksIS1I_NS1L_17LinearCombinationIaiaiLNS_15FloatRoundStyleE2EEESI_S1K_JEEENS4_5SM1004TMEM4LOAD26SM100_TMEM_LOAD_16dp32b32xES10_NS11_INS12_ILi2ELi4ELi3EEES15_NSS_INS5_IJS16_SF_EEENS5_IJSF_SC_EEEEEEENS4_39AutoVectorizingCopyWithAssumedAlignmentILi128EEENS4_14SM90_TMA_STOREES1Z_S21_S21_EEEvvEEEEvNT_6ParamsE,@"STO_CUDA_ENTRY STV_DEFAULT"
_ZN7cutlass13device_kernelINS_4gemm6kernel13GemmUniversalIN4cute5tupleIJiiiiEEENS1_10collective13CollectiveMmaINS1_35MainloopSm100TmaUmmaWarpSpecializedILi4ELi2ELi4ENS5_IJNS4_1CILi2EEENSA_ILi1EEESC_EEEEENS5_IJNSA_ILi64EEENSA_ILi256EEENSA_ILi32EEEEEEaNS5_IJlSC_lEEEaSJ_NS4_8TiledMMAINS4_8MMA_AtomIJNS4_15SM100_MMA_S8_SSIaaiLi64ELi256ELNS4_4UMMA5MajorE0ELSO_0ELNSN_8SaturateE0EEEEEENS4_6LayoutINS5_IJSC_SC_SC_EEENS5_IJNSA_ILi0EEESU_SU_EEEEENS5_IJNS4_10UnderscoreESX_SX_EEEEENS4_13SM90_TMA_LOADENS4_14ComposedLayoutINS4_7SwizzleILi1ELi4ELi3EEENS4_18smem_ptr_flag_bitsILi8EEENSS_INS5_IJNSA_ILi8EEESH_EEENS5_IJSH_SC_EEEEEEEvNS4_8identityENS4_23SM90_TMA_LOAD_MULTICASTES1A_vS1B_EENS_8epilogue10collective18CollectiveEpilogueINS1E_23Sm100TmaWarpSpecializedILi4ELi2ELi32ELb0ELb0EEEJSI_NS5_IJNSS_ISF_SC_EES1J_EEEaSJ_aSJ_NS1E_6fusion15FusionCallbacksIS1I_NS1L_17LinearCombinationIaiaiLNS_15FloatRoundStyleE2EEESI_S1K_JEEENS4_5SM1004TMEM4LOAD26SM100_TMEM_LOAD_16dp32b32xES10_NS11_INS12_ILi2ELi4ELi3EEES15_NSS_INS5_IJS16_SF_EEENS5_IJSF_SC_EEEEEEENS4_39AutoVectorizingCopyWithAssumedAlignmentILi128EEENS4_14SM90_TMA_STOREES1Z_S21_S21_EEEvvEEEEvNT_6ParamsE:
[----:B------:R-:W1:Y:S01]  /*0000*/  LDC R1, c[0x0][0x37c] ;  /* 0x0000df00ff017b82 */ /* 0x000e620000000800 */
[----:B------:R-:W2:Y:S01]  /*0010*/  S2R R85, SR_TID.X ;  /* 0x0000000000557919 */ /* 0x000ea20000002100 */
[----:B------:R-:W3:Y:S01]  /*0020*/  LDCU.64 UR8, c[0x0][0x890] ;  /* 0x00011200ff0877ac */ /* 0x000ee20008000a00 */
[----:B------:R-:W-:Y:S02]  /*0030*/  PRMT R74, RZ, 0x7610, R74 ;  /* 0x00007610ff4a7816 */ /* 0x000fe4000000004a */
[----:B------:R-:W-:Y:S01]  /*0040*/  ELECT P3, URZ, PT ;  /* 0x0000000000ff782f */ /* 0x000fe20003860000 */
[----:B---3--:R-:W-:-:S04]  /*0050*/  UISETP.NE.U32.AND UP0, UPT, UR8, URZ, UPT ;  /* 0x000000ff0800728c */ /* 0x008fc8000bf05070 */
[----:B------:R-:W-:Y:S01]  /*0060*/  UISETP.NE.AND.EX UP0, UPT, UR9, URZ, UPT, UP0 ;  /* 0x000000ff0900728c */ /* 0x000fe2000bf05300 */
[----:B--2---:R-:W-:-:S05]  /*0070*/  SHF.R.U32.HI R75, RZ, 0x5, R85 ;  /* 0x00000005ff4b7819 */ /* 0x004fca0000011655 */
[----:B------:R-:W2:Y:S02]  /*0080*/  SHFL.IDX PT, R0, R75, RZ, 0x1f ;  /* 0x00001fff4b007589 */ /* 0x000ea400000e0000 */
[----:B--2---:R-:W-:Y:S01]  /*0090*/  R2UR UR18, R0 ;  /* 0x00000000001272ca */ /* 0x004fe200000e0000 */
[----:B-1----:R-:W-:-:S14]  /*00a0*/  BRA.U UP0, `(.L_x_0) ;  /* 0x0000000100307547 */ /* 0x002fdc000b800000 */
[----:B------:R-:W1:Y:S02]  /*00b0*/  LDCU.64 UR4, c[0x0][0x888] ;  /* 0x00011100ff0477ac */ /* 0x000e640008000a00 */
[----:B-1----:R-:W-:-:S04]  /*00c0*/  UISETP.NE.U32.AND UP0, UPT, UR4, URZ, UPT ;  /* 0x000000ff0400728c */ /* 0x002fc8000bf05070 */
[----:B------:R-:W-:-:S09]  /*00d0*/  UISETP.NE.AND.EX UP0, UPT, UR5, URZ, UPT, UP0 ;  /* 0x000000ff0500728c */ /* 0x000fd2000bf05300 */
[----:B------:R-:W-:Y:S05]  /*00e0*/  BRA.U !UP0, `(.L_x_1) ;  /* 0x0000000108147547 */ /* 0x000fea000b800000 */
[----:B------:R-:W1:Y:S01]  /*00f0*/  LDC.64 R40, c[0x0][0x888] ;  /* 0x00022200ff287b82 */ /* 0x000e620000000a00 */
[----:B------:R-:W1:Y:S02]  /*0100*/  LDCU.64 UR4, c[0x0][0x358] ;  /* 0x00006b00ff0477ac */ /* 0x000e640008000a00 */
[----:B-1----:R1:W5:Y:S01]  /*0110*/  LDG.E R40, desc[UR4][R40.64] ;  /* 0x0000000428287981 */ /* 0x002362000c1e1900 */
[----:B------:R-:W-:Y:S01]  /*0120*/  HFMA2 R74, -RZ, RZ, 0, 5.9604644775390625e-08 ;  /* 0x00000001ff4a7431 */ /* 0x000fe200000001ff */
[----:B------:R-:W-:Y:S05]  /*0130*/  BRA `(.L_x_0) ;  /* 0x00000000000c7947 */ /* 0x000fea0003800000 */
.L_x_1:
[----:B------:R-:W1:Y:S01]  /*0140*/  LDCU UR4, c[0x0][0x880] ;  /* 0x00011000ff0477ac */ /* 0x000e620008000800 */
[----:B------:R-:W-:Y:S01]  /*0150*/  HFMA2 R74, -RZ, RZ, 0, 5.9604644775390625e-08 ;  /* 0x00000001ff4a7431 */ /* 0x000fe200000001ff */
[----:B-1----:R-:W-:-:S07]  /*0160*/  MOV R40, UR4 ;  /* 0x0000000400287c02 */ /* 0x002fce0008000f00 */
.L_x_0:
[----:B------:R-:W2:Y:S02]  /*0170*/  LDCU.64 UR4, c[0x0][0x8b0] ;  /* 0x00011600ff0477ac */ /* 0x000ea40008000a00 */
[----:B--2---:R-:W-:-:S04]  /*0180*/  UISETP.NE.U32.AND UP0, UPT, UR4, URZ, UPT ;  /* 0x000000ff0400728c */ /* 0x004fc8000bf05070 */
[----:B------:R-:W-:-:S09]  /*0190*/  UISETP.NE.AND.EX UP0, UPT, UR5, URZ, UPT, UP0 ;  /* 0x000000ff0500728c */ /* 0x000fd2000bf05300 */
[----:B------:R-:W-:Y:S05]  /*01a0*/  BRA.U UP0, `(.L_x_2) ;  /* 0x0000000100287547 */ /* 0x000fea000b800000 */
[----:B------:R-:W2:Y:S02]  /*01b0*/  LDCU.64 UR4, c[0x0][0x8a8] ;  /* 0x00011500ff0477ac */ /* 0x000ea40008000a00 */
[----:B--2---:R-:W-:-:S04]  /*01c0*/  UISETP.NE.U32.AND UP0, UPT, UR4, URZ, UPT ;  /* 0x000000ff0400728c */ /* 0x004fc8000bf05070 */
[----:B------:R-:W-:-:S09]  /*01d0*/  UISETP.NE.AND.EX UP0, UPT, UR5, URZ, UPT, UP0 ;  /* 0x000000ff0500728c */ /* 0x000fd2000bf05300 */
[----:B------:R-:W-:Y:S05]  /*01e0*/  BRA.U !UP0, `(.L_x_3) ;  /* 0x0000000108107547 */ /* 0x000fea000b800000 */
[----:B------:R-:W2:Y:S01]  /*01f0*/  LDC.64 R38, c[0x0][0x8a8] ;  /* 0x00022a00ff267b82 */ /* 0x000ea20000000a00 */
[----:B------:R-:W2:Y:S02]  /*0200*/  LDCU.64 UR4, c[0x0][0x358] ;  /* 0x00006b00ff0477ac */ /* 0x000ea40008000a00 */
[----:B--2---:R2:W5:Y:S01]  /*0210*/  LDG.E R38, desc[UR4][R38.64] ;  /* 0x0000000426267981 */ /* 0x004562000c1e1900 */
[----:B------:R-:W-:Y:S05]  /*0220*/  BRA `(.L_x_2) ;  /* 0x0000000000087947 */ /* 0x000fea0003800000 */
.L_x_3:
[----:B------:R-:W2:Y:S02]  /*0230*/  LDCU UR4, c[0x0][0x8a0] ;  /* 0x00011400ff0477ac */ /* 0x000ea40008000800 */
[----:B--2---:R-:W-:Y:S02]  /*0240*/  MOV R38, UR4 ;  /* 0x0000000400267c02 */ /* 0x004fe40008000f00 */
.L_x_2:
[----:B------:R-:W-:Y:S01]  /*0250*/  IMAD.U32 R0, RZ, RZ, UR18 ;  /* 0x00000012ff007e24 */ /* 0x000fe2000f8e00ff */
[----:B------:R-:W-:Y:S04]  /*0260*/  BSSY.RECONVERGENT B0, `(.L_x_4) ;  /* 0x000000c000007945 */ /* 0x000fe80003800200 */
[C---:B------:R-:W-:Y:S02]  /*0270*/  ISETP.NE.OR P1, PT, R0.reuse, 0x1, !P3 ;  /* 0x000000010000780c */ /* 0x040fe40005f25670 */
[----:B------:R-:W-:-:S11]  /*0280*/  ISETP.NE.OR P0, PT, R0, 0x3, !P3 ;  /* 0x000000030000780c */ /* 0x000fd60005f05670 */
[----:B------:R-:W-:Y:S05]  /*0290*/  @P1 BRA `(.L_x_5) ;  /* 0x0000000000201947 */ /* 0x000fea0003800000 */
[----:B------:R-:W3:Y:S02]  /*02a0*/  LDCU.64 UR4, c[0x0][0x348] ;  /* 0x00006900ff0477ac */ /* 0x000ee40008000a00 */
[----:B---3--:R-:W-:Y:S02]  /*02b0*/  UIADD3 UR6, UP1, UPT, UR4, 0x80, URZ ;  /* 0x0000008004067890 */ /* 0x008fe4000ff3e0ff */
[----:B------:R-:W-:Y:S02]  /*02c0*/  UIADD3 UR4, UP0, UPT, UR4, 0x180, URZ ;  /* 0x0000018004047890 */ /* 0x000fe4000ff1e0ff */
[----:B------:R-:W-:Y:S02]  /*02d0*/  UIADD3.X UR7, UPT, UPT, URZ, UR5, URZ, UP1, !UPT ;  /* 0x00000005ff077290 */ /* 0x000fe40008ffe4ff */
[----:B------:R-:W-:-:S07]  /*02e0*/  UIADD3.X UR5, UPT, UPT, URZ, UR5, URZ, UP0, !UPT ;  /* 0x00000005ff057290 */ /* 0x000fce00087fe4ff */
[----:B------:R3:W-:Y:S02]  /*02f0*/  UTMACCTL.PF [UR6] ;  /* 0x00000000060079b9 */ /* 0x0007e40008040000 */
[----:B------:R3:W-:Y:S02]  /*0300*/  UTMACCTL.PF [UR4] ;  /* 0x00000000040079b9 */ /* 0x0007e40008040000 */
[----:B---3--:R-:W-:Y:S01]  /*0310*/  NOP ;  /* 0x0000000000007918 */ /* 0x008fe20000000000 */
.L_x_5:
[----:B------:R-:W-:Y:S05]  /*0320*/  BSYNC.RECONVERGENT B0 ;  /* 0x0000000000007941 */ /* 0x000fea0003800200 */
.L_x_4:
[----:B------:R-:W-:Y:S04]  /*0330*/  BSSY.RECONVERGENT B0, `(.L_x_6) ;  /* 0x000000a000007945 */ /* 0x000fe80003800200 */
        /* <DEDUP_REMOVED lines=9> */
.L_x_7:
[----:B------:R-:W-:Y:S05]  /*03d0*/  BSYNC.RECONVERGENT B0 ;  /* 0x0000000000007941 */ /* 0x000fea0003800200 */
.L_x_6:
[----:B------:R-:W3:Y:S01]  /*03e0*/  LDCU.64 UR4, c[0x0][0x888] ;  /* 0x00011100ff0477ac */ /* 0x000ee20008000a00 */
[----:B------:R-:W-:Y:S02]  /*03f0*/  UISETP.EQ.U32.AND UP2, UPT, UR8, URZ, UPT ;  /* 0x000000ff0800728c */ /* 0x000fe4000bf42070 */
[----:B------:R-:W-:Y:S02]  /*0400*/  UPLOP3.LUT UP3, UPT, UPT, UPT, UPT, 0x80, 0x8 ;  /* 0x000000000008789c */ /* 0x000fe40003f6f070 */
[----:B---3--:R-:W-:-:S04]  /*0410*/  UISETP.NE.U32.AND UP0, UPT, UR4, URZ, UPT ;  /* 0x000000ff0400728c */ /* 0x008fc8000bf05070 */
[----:B------:R-:W-:-:S04]  /*0420*/  UISETP.NE.AND.EX UP1, UPT, UR5, URZ, UPT, UP0 ;  /* 0x000000ff0500728c */ /* 0x000fc8000bf25300 */
[----:B------:R-:W-:-:S04]  /*0430*/  UISETP.EQ.OR.EX UP4, UPT, UR9, URZ, !UP1, UP2 ;  /* 0x000000ff0900728c */ /* 0x000fc8000cf82720 */
[----:B------:R-:W-:-:S06]  /*0440*/  UP2UR UR4, UPR, URZ, 0x10 ;  /* 0x00000010ff047883 */ /* 0x000fcc0008000000 */
[----:B------:R-:W-:Y:S01]  /*0450*/  MOV R78, UR4 ;  /* 0x00000004004e7c02 */ /* 0x000fe20008000f00 */
[----:B------:R-:W-:Y:S06]  /*0460*/  BRA.U !UP4, `(.L_x_8) ;  /* 0x000000010c207547 */ /* 0x000fec000b800000 */
[----:B-----5:R-:W-:Y:S01]  /*0470*/  R2UR UR5, R40 ;  /* 0x00000000280572ca */ /* 0x020fe200000e0000 */
[----:B------:R-:W-:Y:S02]  /*0480*/  UISETP.NE.U32.AND UP2, UPT, UR8, URZ, UPT ;  /* 0x000000ff0800728c */ /* 0x000fe4000bf45070 */
[----:B------:R-:W-:Y:S02]  /*0490*/  USEL UR4, URZ, 0xffffffff, UP1 ;  /* 0xffffffffff047887 */ /* 0x000fe40008800000 */
[----:B------:R-:W-:-:S08]  /*04a0*/  UISETP.NE.AND.EX UP2, UPT, UR9, URZ, UPT, UP2 ;  /* 0x000000ff0900728c */ /* 0x000fd0000bf45320 */
[----:B------:R-:W-:-:S04]  /*04b0*/  UISETP.NE.AND UP0, UPT, UR5, URZ, UPT ;  /* 0x000000ff0500728c */ /* 0x000fc8000bf05270 */
[----:B------:R-:W-:-:S04]  /*04c0*/  @!UP2 USEL UR4, URZ, 0xffffffff, UP0 ;  /* 0xffffffffff04a887 */ /* 0x000fc80008000000 */
[----:B------:R-:W-:-:S04]  /*04d0*/  ULOP3.LUT UR4, UR4, 0x1, URZ, 0xc0, !UPT ;  /* 0x0000000104047892 */ /* 0x000fc8000f8ec0ff */
[----:B------:R-:W-:Y:S02]  /*04e0*/  UISETP.NE.U32.AND UP3, UPT, UR4, 0x1, UPT ;  /* 0x000000010400788c */ /* 0x000fe4000bf65070 */
.L_x_8:
[----:B------:R-:W3:Y:S01]  /*04f0*/  SHFL.IDX PT, R2, R75, RZ, 0x1f ;  /* 0x00001fff4b027589 */ /* 0x000ee200000e0000 */
[----:B------:R-:W-:Y:S01]  /*0500*/  UISETP.NE.AND UP6, UPT, UR18, 0x2, UPT ;  /* 0x000000021200788c */ /* 0x000fe2000bfc5270 */
[----:B---3--:R-:W-:-:S13]  /*0510*/  ISETP.NE.AND P0, PT, R2, RZ, PT ;  /* 0x000000ff0200720c */ /* 0x008fda0003f05270 */
[----:B------:R-:W-:Y:S05]  /*0520*/  @P0 BRA `(.L_x_9) ;  /* 0x0000000000580947 */ /* 0x000fea0003800000 */
[----:B------:R-:W3:Y:S01]  /*0530*/  S2UR UR4, SR_CgaCtaId ;  /* 0x00000000000479c3 */ /* 0x000ee20000008800 */
[----:B------:R-:W-:Y:S01]  /*0540*/  UMOV UR5, 0x400 ;  /* 0x0000040000057882 */ /* 0x000fe20000000000 */
[----:B------:R-:W-:Y:S01]  /*0550*/  UMOV UR8, 0x1 ;  /* 0x0000000100087882 */ /* 0x000fe20000000000 */
[----:B------:R-:W-:Y:S01]  /*0560*/  UMOV UR6, 0x2 ;  /* 0x0000000200067882 */ /* 0x000fe20000000000 */
[----:B------:R-:W-:-:S04]  /*0570*/  UIADD3 UR8, UPT, UPT, -UR8, 0x100000, URZ ;  /* 0x0010000008087890 */ /* 0x000fc8000fffe1ff */
[----:B------:R-:W-:Y:S02]  /*0580*/  USHF.L.U32 UR9, UR8, 0xb, URZ ;  /* 0x0000000b08097899 */ /* 0x000fe400080006ff */
[----:B------:R-:W-:Y:S02]  /*0590*/  USHF.L.U32 UR8, UR8, 0x1, URZ ;  /* 0x0000000108087899 */ /* 0x000fe400080006ff */
[----:B------:R-:W-:-:S04]  /*05a0*/  UIADD3 UR6, UPT, UPT, -UR6, 0x100000, URZ ;  /* 0x0010000006067890 */ /* 0x000fc8000fffe1ff */
[----:B------:R-:W-:Y:S02]  /*05b0*/  USHF.L.U32 UR7, UR6, 0xb, URZ ;  /* 0x0000000b06077899 */ /* 0x000fe400080006ff */
[----:B------:R-:W-:Y:S01]  /*05c0*/  USHF.L.U32 UR6, UR6, 0x1, URZ ;  /* 0x0000000106067899 */ /* 0x000fe200080006ff */
[----:B------:R-:W-:Y:S01]  /*05d0*/  ELECT P0, URZ, PT ;  /* 0x0000000000ff782f */ /* 0x000fe20003800000 */
[----:B---3--:R-:W-:Y:S01]  /*05e0*/  ULEA UR4, UR4, UR5, 0x18 ;  /* 0x0000000504047291 */ /* 0x008fe2000f8ec0ff */
[----:B------:R-:W3:Y:S11]  /*05f0*/  FENCE.VIEW.ASYNC.S ;  /* 0x00000000000073c6 */ /* 0x000ef60000000000 */
[----:B---3--:R3:W4:Y:S01]  /*0600*/  SYNCS.EXCH.64 URZ, [UR4], UR8 ;  /* 0x0000000804ff75b2 */ /* 0x0087220008000100 */
[----:B------:R3:W1:Y:S01]  /*0610*/  SYNCS.EXCH.64 URZ, [UR4+0x20], UR6 ;  /* 0x0000200604ff75b2 */ /* 0x0006620008000100 */
[----:B------:R3:W1:Y:S01]  /*0620*/  SYNCS.EXCH.64 URZ, [UR4+0x8], UR8 ;  /* 0x0000080804ff75b2 */ /* 0x0006620008000100 */
[----:B------:R3:W1:Y:S01]  /*0630*/  SYNCS.EXCH.64 URZ, [UR4+0x28], UR6 ;  /* 0x0000280604ff75b2 */ /* 0x0006620008000100 */
[----:B------:R3:W1:Y:S01]  /*0640*/  SYNCS.EXCH.64 URZ, [UR4+0x10], UR8 ;  /* 0x0000100804ff75b2 */ /* 0x0006620008000100 */
[----:B------:R3:W1:Y:S01]  /*0650*/  SYNCS.EXCH.64 URZ, [UR4+0x30], UR6 ;  /* 0x0000300604ff75b2 */ /* 0x0006620008000100 */
[----:B------:R3:W1:Y:S01]  /*0660*/  SYNCS.EXCH.64 URZ, [UR4+0x18], UR8 ;  /* 0x0000180804ff75b2 */ /* 0x0006620008000100 */
[----:B------:R3:W1:Y:S01]  /*0670*/  SYNCS.EXCH.64 URZ, [UR4+0x38], UR6 ;  /* 0x0000380604ff75b2 */ /* 0x0006620008000100 */
[----:B------:R-:W-:Y:S01]  /*0680*/  NOP ;  /* 0x0000000000007918 */ /* 0x000fe20000000000 */
.L_x_9:
[----:B------:R-:W2:Y:S01]  /*0690*/  SHFL.IDX PT, R2, R75, RZ, 0x1f ;  /* 0x00001fff4b027589 */ /* 0x000ea200000e0000 */
[----:B------:R-:W-:Y:S01]  /*06a0*/  NOP ;  /* 0x0000000000007918 */ /* 0x000fe20000000000 */
[----:B--2---:R-:W-:-:S13]  /*06b0*/  ISETP.NE.AND P0, PT, R2, 0x1, PT ;  /* 0x000000010200780c */ /* 0x004fda0003f05270 */
[----:B------:R-:W-:Y:S05]  /*06c0*/  @P0 BRA `(.L_x_10) ;  /* 0x0000000000580947 */ /* 0x000fea0003800000 */
[----:B---3--:R-:W2:Y:S01]  /*06d0*/  S2UR UR4, SR_CgaCtaId ;  /* 0x00000000000479c3 */ /* 0x008ea20000008800 */
        /* <DEDUP_REMOVED lines=10> */
[----:B--2---:R-:W-:Y:S01]  /*0780*/  ULEA UR4, UR4, UR5, 0x18 ;  /* 0x0000000504047291 */ /* 0x004fe2000f8ec0ff */
[----:B------:R-:W2:Y:S11]  /*0790*/  FENCE.VIEW.ASYNC.S ;  /* 0x00000000000073c6 */ /* 0x000eb60000000000 */
[----:B--2---:R2:W3:Y:S01]  /*07a0*/  SYNCS.EXCH.64 URZ, [UR4+0x40], UR8 ;  /* 0x0000400804ff75b2 */ /* 0x0044e20008000100 */
        /* <DEDUP_REMOVED lines=8> */
.L_x_10:
[----:B------:R-:W4:Y:S01]  /*0830*/  SHFL.IDX PT, R2, R75, RZ, 0x1f ;  /* 0x00001fff4b027589 */ /* 0x000f2200000e0000 */
[----:B------:R-:W-:Y:S01]  /*0840*/  NOP ;  /* 0x0000000000007918 */ /* 0x000fe20000000000 */
[----:B----4-:R-:W-:-:S13]  /*0850*/  ISETP.NE.AND P0, PT, R2, 0x3, PT ;  /* 0x000000030200780c */ /* 0x010fda0003f05270 */
[----:B------:R-:W-:Y:S05]  /*0860*/  @P0 BRA `(.L_x_11) ;  /* 0x0000000000300947 */ /* 0x000fea0003800000 */
[----:B--23--:R-:W2:Y:S01]  /*0870*/  S2UR UR4, SR_CgaCtaId ;  /* 0x00000000000479c3 */ /* 0x00cea20000008800 */
[----:B------:R-:W-:Y:S01]  /*0880*/  UMOV UR6, 0x400 ;  /* 0x0000040000067882 */ /* 0x000fe20000000000 */
[----:B------:R-:W-:Y:S01]  /*0890*/  UMOV UR5, 0x20 ;  /* 0x0000002000057882 */ /* 0x000fe20000000000 */
[----:B------:R-:W-:Y:S01]  /*08a0*/  ELECT P0, URZ, PT ;  /* 0x0000000000ff782f */ /* 0x000fe20003800000 */
[----:B--2---:R-:W-:Y:S02]  /*08b0*/  ULEA UR6, UR4, UR6, 0x18 ;  /* 0x0000000604067291 */ /* 0x004fe4000f8ec0ff */
[----:B------:R-:W-:-:S04]  /*08c0*/  UIADD3 UR4, UPT, UPT, -UR5, 0x100000, URZ ;  /* 0x0010000005047890 */ /* 0x000fc8000fffe1ff */
[----:B------:R-:W-:Y:S02]  /*08d0*/  USHF.L.U32 UR5, UR4, 0xb, URZ ;  /* 0x0000000b04057899 */ /* 0x000fe400080006ff */
[----:B------:R-:W-:Y:S01]  /*08e0*/  USHF.L.U32 UR4, UR4, 0x1, URZ ;  /* 0x0000000104047899 */ /* 0x000fe200080006ff */
[----:B------:R-:W2:Y:S11]  /*08f0*/  FENCE.VIEW.ASYNC.S ;  /* 0x00000000000073c6 */ /* 0x000eb60000000000 */
[----:B--2---:R4:W2:Y:S01]  /*0900*/  SYNCS.EXCH.64 URZ, [UR6+0x80], UR4 ;  /* 0x0000800406ff75b2 */ /* 0x0048a20008000100 */
[----:B------:R4:W3:Y:S02]  /*0910*/  SYNCS.EXCH.64 URZ, [UR6+0x88], UR4 ;  /* 0x0000880406ff75b2 */ /* 0x0008e40008000100 */
[----:B----4-:R-:W-:Y:S01]  /*0920*/  NOP ;  /* 0x0000000000007918 */ /* 0x010fe20000000000 */
.L_x_11:
[----:B------:R-:W4:Y:S01]  /*0930*/  SHFL.IDX PT, R2, R75, RZ, 0x1f ;  /* 0x00001fff4b027589 */ /* 0x000f2200000e0000 */
[----:B------:R-:W-:Y:S01]  /*0940*/  NOP ;  /* 0x0000000000007918 */ /* 0x000fe20000000000 */
[----:B----4-:R-:W-:-:S13]  /*0950*/  ISETP.NE.AND P0, PT, R2, 0x4, PT ;  /* 0x000000040200780c */ /* 0x010fda0003f05270 */
[----:B------:R-:W-:Y:S05]  /*0960*/  @P0 BRA `(.L_x_12) ;  /* 0x00000000004c0947 */ /* 0x000fea0003800000 */
[----:B--23--:R-:W2:Y:S01]  /*0970*/  S2UR UR6, SR_CgaCtaId ;  /* 0x00000000000679c3 */ /* 0x00cea20000008800 */
[----:B------:R-:W-:Y:S01]  /*0980*/  UMOV UR4, 0x1e0 ;  /* 0x000001e000047882 */ /* 0x000fe20000000000 */
[----:B------:R-:W-:Y:S01]  /*0990*/  UMOV UR5, 0x400 ;  /* 0x0000040000057882 */ /* 0x000fe20000000000 */
[----:B------:R-:W-:Y:S01]  /*09a0*/  USEL UR4, UR4, 0x1a0, UP3 ;  /* 0x000001a004047887 */ /* 0x000fe20009800000 */
[----:B------:R-:W-:Y:S01]  /*09b0*/  UMOV UR8, 0x1 ;  /* 0x0000000100087882 */ /* 0x000fe20000000000 */
[----:B------:R-:W-:Y:S01]  /*09c0*/  ELECT P0, URZ, PT ;  /* 0x0000000000ff782f */ /* 0x000fe20003800000 */
[----:B------:R-:W-:-:S04]  /*09d0*/  UIADD3 UR8, UPT, UPT, -UR8, 0x100000, URZ ;  /* 0x0010000008087890 */ /* 0x000fc8000fffe1ff */
[----:B------:R-:W-:Y:S02]  /*09e0*/  USHF.L.U32 UR9, UR8, 0xb, URZ ;  /* 0x0000000b08097899 */ /* 0x000fe400080006ff */
[----:B------:R-:W-:Y:S02]  /*09f0*/  USHF.L.U32 UR8, UR8, 0x1, URZ ;  /* 0x0000000108087899 */ /* 0x000fe400080006ff */
[----:B--2---:R-:W-:Y:S02]  /*0a00*/  ULEA UR6, UR6, UR5, 0x18 ;  /* 0x0000000506067291 */ /* 0x004fe4000f8ec0ff */
[----:B------:R-:W-:-:S04]  /*0a10*/  UIADD3 UR4, UPT, UPT, -UR4, 0x100000, URZ ;  /* 0x0010000004047890 */ /* 0x000fc8000fffe1ff */
[----:B------:R-:W-:Y:S02]  /*0a20*/  USHF.L.U32 UR5, UR4, 0xb, URZ ;  /* 0x0000000b04057899 */ /* 0x000fe400080006ff */
[----:B------:R-:W-:Y:S01]  /*0a30*/  USHF.L.U32 UR4, UR4, 0x1, URZ ;  /* 0x0000000104047899 */ /* 0x000fe200080006ff */
[----:B------:R-:W2:Y:S03]  /*0a40*/  FENCE.VIEW.ASYNC.S ;  /* 0x00000000000073c6 */ /* 0x000ea60000000000 */
[----:B--2---:R4:W2:Y:S08]  /*0a50*/  SYNCS.EXCH.64 URZ, [UR6+0x90], UR8 ;  /* 0x0000900806ff75b2 */ /* 0x0048b00008000100 */
[----:B------:R4:W3:Y:S01]  /*0a60*/  SYNCS.EXCH.64 URZ, [UR6+0xa0], UR4 ;  /* 0x0000a00406ff75b2 */ /* 0x0008e20008000100 */
[----:B------:R4:W1:Y:S01]  /*0a70*/  SYNCS.EXCH.64 URZ, [UR6+0x98], UR8 ;  /* 0x0000980806ff75b2 */ /* 0x0008620008000100 */
[----:B------:R4:W1:Y:S02]  /*0a80*/  SYNCS.EXCH.64 URZ, [UR6+0xa8], UR4 ;  /* 0x0000a80406ff75b2 */ /* 0x0008640008000100 */
[----:B----4-:R-:W-:Y:S01]  /*0a90*/  NOP ;  /* 0x0000000000007918 */ /* 0x010fe20000000000 */
.L_x_12:
[----:B------:R-:W4:Y:S01]  /*0aa0*/  SHFL.IDX PT, R2, R75, RZ, 0x1f ;  /* 0x00001fff4b027589 */ /* 0x000f2200000e0000 */
[----:B------:R-:W-:Y:S01]  /*0ab0*/  NOP ;  /* 0x0000000000007918 */ /* 0x000fe20000000000 */
[----:B----4-:R-:W-:-:S13]  /*0ac0*/  ISETP.NE.AND P0, PT, R2, 0x5, PT ;  /* 0x000000050200780c */ /* 0x010fda0003f05270 */
[----:B------:R-:W-:Y:S05]  /*0ad0*/  @P0 BRA `(.L_x_13) ;  /* 0x0000000000580947 */ /* 0x000fea0003800000 */
[----:B--23--:R-:W2:Y:S01]  /*0ae0*/  S2UR UR4, SR_CgaCtaId ;  /* 0x00000000000479c3 */ /* 0x00cea20000008800 */
        /* <DEDUP_REMOVED lines=12> */
[----:B--2---:R4:W2:Y:S01]  /*0bb0*/  SYNCS.EXCH.64 URZ, [UR4+0xb0], UR8 ;  /* 0x0000b00804ff75b2 */ /* 0x0048a20008000100 */
[----:B------:R4:W3:Y:S01]  /*0bc0*/  SYNCS.EXCH.64 URZ, [UR4+0xd0], UR6 ;  /* 0x0000d00604ff75b2 */ /* 0x0008e20008000100 */
[----:B------:R4:W1:Y:S01]  /*0bd0*/  SYNCS.EXCH.64 URZ, [UR4+0xb8], UR8 ;  /* 0x0000b80804ff75b2 */ /* 0x0008620008000100 */
[----:B------:R4:W1:Y:S01]  /*0be0*/  SYNCS.EXCH.64 URZ, [UR4+0xd8], UR6 ;  /* 0x0000d80604ff75b2 */ /* 0x0008620008000100 */
[----:B------:R4:W1:Y:S01]  /*0bf0*/  SYNCS.EXCH.64 URZ, [UR4+0xc0], UR8 ;  /* 0x0000c00804ff75b2 */ /* 0x0008620008000100 */
[----:B------:R4:W1:Y:S01]  /*0c00*/  SYNCS.EXCH.64 URZ, [UR4+0xe0], UR6 ;  /* 0x0000e00604ff75b2 */ /* 0x0008620008000100 */
[----:B------:R4:W1:Y:S01]  /*0c10*/  SYNCS.EXCH.64 URZ, [UR4+0xc8], UR8 ;  /* 0x0000c80804ff75b2 */ /* 0x0008620008000100 */
[----:B------:R4:W1:Y:S02]  /*0c20*/  SYNCS.EXCH.64 URZ, [UR4+0xe8], UR6 ;  /* 0x0000e80604ff75b2 */ /* 0x0008640008000100 */
[----:B----4-:R-:W-:Y:S01]  /*0c30*/  NOP ;  /* 0x0000000000007918 */ /* 0x010fe20000000000 */
.L_x_13:
[----:B------:R-:W4:Y:S01]  /*0c40*/  SHFL.IDX PT, R2, R75, RZ, 0x1f ;  /* 0x00001fff4b027589 */ /* 0x000f2200000e0000 */
[----:B------:R-:W1:Y:S01]  /*0c50*/  S2UR UR45, SR_CgaCtaId ;  /* 0x00000000002d79c3 */ /* 0x000e620000008800 */
[----:B------:R-:W-:Y:S01]  /*0c60*/  NOP ;  /* 0x0000000000007918 */ /* 0x000fe20000000000 */
[----:B----4-:R-:W-:-:S13]  /*0c70*/  ISETP.NE.AND P0, PT, R2, 0x3, PT ;  /* 0x000000030200780c */ /* 0x010fda0003f05270 */
[----:B-1----:R-:W-:Y:S05]  /*0c80*/  @P0 BRA `(.L_x_14) ;  /* 0x0000000000340947 */ /* 0x002fea0003800000 */
[----:B--23--:R-:W-:Y:S01]  /*0c90*/  UMOV UR4, 0x400 ;  /* 0x0000040000047882 */ /* 0x00cfe20000000000 */
[----:B------:R-:W-:Y:S01]  /*0ca0*/  UMOV UR6, 0x20 ;  /* 0x0000002000067882 */ /* 0x000fe20000000000 */
[----:B------:R-:W-:Y:S02]  /*0cb0*/  ULEA UR4, UR45, UR4, 0x18 ;  /* 0x000000042d047291 */ /* 0x000fe4000f8ec0ff */
[----:B------:R-:W-:-:S04]  /*0cc0*/  UIADD3 UR6, UPT, UPT, -UR6, 0x100000, URZ ;  /* 0x0010000006067890 */ /* 0x000fc8000fffe1ff */
[----:B------:R-:W-:Y:S02]  /*0cd0*/  USHF.L.U32 UR7, UR6, 0xb, URZ ;  /* 0x0000000b06077899 */ /* 0x000fe400080006ff */
[----:B------:R-:W-:Y:S01]  /*0ce0*/  USHF.L.U32 UR6, UR6, 0x1, URZ ;  /* 0x0000000106067899 */ /* 0x000fe200080006ff */
[----:B------:R-:W-:Y:S01]  /*0cf0*/  ELECT P0, URZ, PT ;  /* 0x0000000000ff782f */ /* 0x000fe20003800000 */
[----:B------:R-:W1:Y:S10]  /*0d00*/  FENCE.VIEW.ASYNC.S ;  /* 0x00000000000073c6 */ /* 0x000e740000000000 */
[----:B-1----:R1:W4:Y:S01]  /*0d10*/  SYNCS.EXCH.64 URZ, [UR4+0xf0], UR6 ;  /* 0x0000f00604ff75b2 */ /* 0x0023220008000100 */
[----:B------:R1:W2:Y:S01]  /*0d20*/  SYNCS.EXCH.64 URZ, [UR4+0x100], UR6 ;  /* 0x0001000604ff75b2 */ /* 0x0002a20008000100 */
[----:B------:R1:W3:Y:S01]  /*0d30*/  SYNCS.EXCH.64 URZ, [UR4+0xf8], UR6 ;  /* 0x0000f80604ff75b2 */ /* 0x0002e20008000100 */
[----:B------:R1:W1:Y:S01]  /*0d40*/  SYNCS.EXCH.64 URZ, [UR4+0x108], UR6 ;  /* 0x0001080604ff75b2 */ /* 0x0002620008000100 */
[----:B------:R-:W-:Y:S01]  /*0d50*/  NOP ;  /* 0x0000000000007918 */ /* 0x000fe20000000000 */
.L_x_14:
[----:B-123--:R-:W1:Y:S01]  /*0d60*/  LDCU UR4, c[0x0][0x36c] ;  /* 0x00006d80ff0477ac */ /* 0x00ee620008000800 */
[----:B------:R-:W-:Y:S01]  /*0d70*/  ISETP.NE.OR P3, PT, R0, 0x2, !P3 ;  /* 0x000000020000780c */ /* 0x000fe20005f65670 */
[----:B------:R-:W-:Y:S01]  /*0d80*/  NOP ;  /* 0x0000000000007918 */ /* 0x000fe20000000000 */
[----:B------:R-:W-:Y:S01]  /*0d90*/  LOP3.LUT R0, R85, 0x1f, RZ, 0xc0, !PT ;  /* 0x0000001f55007812 */ /* 0x000fe200078ec0ff */
[----:B------:R-:W-:Y:S02]  /*0da0*/  UISETP.NE.AND UP4, UPT, UR18, URZ, UPT ;  /* 0x000000ff1200728c */ /* 0x000fe4000bf85270 */
[----:B-1----:R-:W-:-:S09]  /*0db0*/  UISETP.EQ.U32.AND UP5, UPT, UR4, 0x1, UPT ;  /* 0x000000010400788c */ /* 0x002fd2000bfa2070 */
[----:B------:R-:W-:Y:S05]  /*0dc0*/  BRA.U !UP5, `(.L_x_15) ;  /* 0x000000010d087547 */ /* 0x000fea000b800000 */
[----:B----4-:R-:W-:Y:S01]  /*0dd0*/  UCGABAR_ARV ;  /* 0x00000000000079c7 */ /* 0x010fe20008000000 */
[----:B------:R-:W-:Y:S05]  /*0de0*/  BRA `(.L_x_16) ;  /* 0x0000000000047947 */ /* 0x000fea0003800000 */
.L_x_15:
[----:B----4-:R-:W-:Y:S01]  /*0df0*/  NOP ;  /* 0x0000000000007918 */ /* 0x010fe20000000000 */
.L_x_16:
[----:B------:R-:W1:Y:S01]  /*0e00*/  S2UR UR30, SR_CTAID.X ;  /* 0x00000000001e79c3 */ /* 0x000e620000002500 */
[----:B------:R-:W-:-:S05]  /*0e10*/  CS2R.32 R77, SR_CgaSize ;  /* 0x00000000004d7805 */ /* 0x000fca0000008a00 */
[----:B------:R-:W-:-:S05]  /*0e20*/  IMAD R77, R77, -0xa0, RZ ;  /* 0xffffff604d4d7824 */ /* 0x000fca00078e02ff */
[----:B------:R-:W-:-:S14]  /*0e30*/  R2UR UR5, R77 ;  /* 0x000000004d0572ca */ /* 0x000fdc00000e0000 */
[----:B------:R-:W2:Y:S01]  /*0e40*/  LDCU UR5, c[0x0][UR5+0x2b0] ;  /* 0x00005600050577ac */ /* 0x000ea20008000800 */
[----:B------:R-:W-:-:S05]  /*0e50*/  CS2R.32 R77, SR_CgaSize ;  /* 0x00000000004d7805 */ /* 0x000fca0000008a00 */
[----:B------:R-:W-:-:S05]  /*0e60*/  IMAD R77, R77, -0xa0, RZ ;  /* 0xffffff604d4d7824 */ /* 0x000fca00078e02ff */
[----:B------:R-:W-:-:S14]  /*0e70*/  R2UR UR4, R77 ;  /* 0x000000004d0472ca */ /* 0x000fdc00000e0000 */
[----:B------:R-:W3:Y:S01]  /*0e80*/  LDCU UR4, c[0x0][UR4+0x2b4] ;  /* 0x00005680040477ac */ /* 0x000ee20008000800 */
[----:B------:R-:W4:Y:S01]  /*0e90*/  S2UR UR31, SR_CTAID.Y ;  /* 0x00000000001f79c3 */ /* 0x000f220000002600 */
[----:B------:R-:W-:-:S05]  /*0ea0*/  CS2R.32 R77, SR_CgaSize ;  /* 0x00000000004d7805 */ /* 0x000fca0000008a00 */
[----:B------:R-:W-:-:S05]  /*0eb0*/  IMAD R77, R77, -0xa0, RZ ;  /* 0xffffff604d4d7824 */ /* 0x000fca00078e02ff */
[----:B------:R-:W-:-:S14]  /*0ec0*/  R2UR UR6, R77 ;  /* 0x000000004d0672ca */ /* 0x000fdc00000e0000 */
[----:B------:R-:W3:Y:S01]  /*0ed0*/  LDCU UR6, c[0x0][UR6+0x2a0] ;  /* 0x00005400060677ac */ /* 0x000ee20008000800 */
[----:B------:R-:W-:-:S05]  /*0ee0*/  CS2R.32 R77, SR_CgaSize ;  /* 0x00000000004d7805 */ /* 0x000fca0000008a00 */
[----:B------:R-:W-:-:S05]  /*0ef0*/  IMAD R77, R77, -0xa0, RZ ;  /* 0xffffff604d4d7824 */ /* 0x000fca00078e02ff */
[----:B------:R-:W-:-:S14]  /*0f00*/  R2UR UR7, R77 ;  /* 0x000000004d0772ca */ /* 0x000fdc00000e0000 */
[----:B------:R-:W3:Y:S01]  /*0f10*/  LDCU UR7, c[0x0][UR7+0x2a4] ;  /* 0x00005480070777ac */ /* 0x000ee20008000800 */
[----:B------:R-:W-:Y:S01]  /*0f20*/  USHF.L.U32 UR24, UR45, 0xc, URZ ;  /* 0x0000000c2d187899 */ /* 0x000fe200080006ff */
[----:B------:R-:W3:Y:S01]  /*0f30*/  LDCU UR19, c[0x0][0xb24] ;  /* 0x00016480ff1377ac */ /* 0x000ee20008000800 */
[----:B------:R-:W3:Y:S01]  /*0f40*/  LDCU UR42, c[0x0][0xb24] ;  /* 0x00016480ff2a77ac */ /* 0x000ee20008000800 */
[----:B-1----:R-:W-:Y:S01]  /*0f50*/  I2FP.F32.U32 R3, UR30 ;  /* 0x0000001e00037c45 */ /* 0x002fe20008201000 */
[----:B------:R-:W1:Y:S04]  /*0f60*/  LDCU UR22, c[0x0][0xb30] ;  /* 0x00016600ff1677ac */ /* 0x000e680008000800 */
[----:B--2---:R-:W-:Y:S01]  /*0f70*/  FMUL R3, R3, UR5 ;  /* 0x0000000503037c20 */ /* 0x004fe20008400000 */
[----:B------:R-:W-:Y:S01]  /*0f80*/  ULOP3.LUT UR24, UR24, 0x1000, URZ, 0xc0, !UPT ;  /* 0x0000100018187892 */ /* 0x000fe2000f8ec0ff */
[----:B----4-:R-:W-:-:S04]  /*0f90*/  I2FP.F32.U32 R2, UR31 ;  /* 0x0000001f00027c45 */ /* 0x010fc80008201000 */
[----:B------:R-:W2:Y:S01]  /*0fa0*/  F2I.U32.TRUNC.NTZ R3, R3 ;  /* 0x0000000300037305 */ /* 0x000ea2000020f000 */
[----:B---3--:R-:W-:-:S07]  /*0fb0*/  FMUL R2, R2, UR4 ;  /* 0x0000000402027c20 */ /* 0x008fce0008400000 */
[----:B------:R-:W3:Y:S01]  /*0fc0*/  F2I.U32.TRUNC.NTZ R2, R2 ;  /* 0x0000000200027305 */ /* 0x000ee2000020f000 */
[----:B--2---:R-:W-:Y:S02]  /*0fd0*/  R2UR UR5, R3 ;  /* 0x00000000030572ca */ /* 0x004fe400000e0000 */
[----:B---3--:R-:W-:Y:S02]  /*0fe0*/  R2UR UR4, R2 ;  /* 0x00000000020472ca */ /* 0x008fe400000e0000 */
[----:B------:R-:W-:-:S09]  /*0ff0*/  PRMT R2, RZ, 0x7610, R2 ;  /* 0x00007610ff027816 */ /* 0x000fd20000000002 */
[----:B------:R-:W-:-:S04]  /*1000*/  UIADD3 UR5, UPT, UPT, -UR5, URZ, URZ ;  /* 0x000000ff05057290 */ /* 0x000fc8000fffe1ff */
[----:B------:R-:W-:Y:S02]  /*1010*/  UIMAD UR5, UR6, UR5, UR30 ;  /* 0x00000005060572a4 */ /* 0x000fe4000f8e021e */
[----:B------:R-:W-:-:S04]  /*1020*/  UIADD3 UR4, UPT, UPT, -UR4, URZ, URZ ;  /* 0x000000ff04047290 */ /* 0x000fc8000fffe1ff */
[----:B------:R-:W-:Y:S01]  /*1030*/  IMAD.U32 R77, RZ, RZ, UR5 ;  /* 0x00000005ff4d7e24 */ /* 0x000fe2000f8e00ff */
[----:B------:R-:W-:-:S06]  /*1040*/  UIMAD UR4, UR7, UR4, UR31 ;  /* 0x00000004070472a4 */ /* 0x000fcc000f8e021f */
[----:B------:R-:W-:Y:S01]  /*1050*/  IMAD.U32 R76, RZ, RZ, UR4 ;  /* 0x00000004ff4c7e24 */ /* 0x000fe2000f8e00ff */
[----:B-1----:R-:W-:Y:S06]  /*1060*/  BRA.U UP4, `(.L_x_17) ;  /* 0x00000001042c7547 */ /* 0x002fec000b800000 */
[----:B------:R-:W-:Y:S02]  /*1070*/  R2UR UR4, R76 ;  /* 0x000000004c0472ca */ /* 0x000fe400000e0000 */
[----:B------:R-:W-:-:S11]  /*1080*/  R2UR UR6, R77 ;  /* 0x000000004d0672ca */ /* 0x000fd600000e0000 */
[----:B------:R-:W-:-:S04]  /*1090*/  UISETP.NE.AND UP0, UPT, UR4, URZ, UPT ;  /* 0x000000ff0400728c */ /* 0x000fc8000bf05270 */
[----:B------:R-:W-:-:S04]  /*10a0*/  UISETP.EQ.OR UP0, UPT, UR6, URZ, !UP0 ;  /* 0x000000ff0600728c */ /* 0x000fc8000c702670 */
[----:B------:R-:W-:Y:S02]  /*10b0*/  USEL UR5, URZ, 0x1, !UP0 ;  /* 0x00000001ff057887 */ /* 0x000fe4000c000000 */
[----:B------:R-:W-:-:S04]  /*10c0*/  UISETP.NE.AND UP0, UPT, UR4, URZ, UPT ;  /* 0x000000ff0400728c */ /* 0x000fc8000bf05270 */
[----:B------:R-:W-:Y:S02]  /*10d0*/  USEL UR4, URZ, 0x2, UP0 ;  /* 0x00000002ff047887 */ /* 0x000fe40008000000 */
[----:B------:R-:W-:-:S04]  /*10e0*/  UISETP.NE.AND UP0, UPT, UR6, 0x1, UPT ;  /* 0x000000010600788c */ /* 0x000fc8000bf05270 */
[----:B------:R-:W-:-:S04]  /*10f0*/  USEL UR4, UR4, 0x2, UP0 ;  /* 0x0000000204047887 */ /* 0x000fc80008000000 */
[----:B------:R-:W-:-:S06]  /*1100*/  UIADD3 UR4, UPT, UPT, UR5, UR4, URZ ;  /* 0x0000000405047290 */ /* 0x000fcc000fffe0ff */
[----:B------:R-:W-:-:S07]  /*1110*/  IMAD.U32 R2, RZ, RZ, UR4 ;  /* 0x00000004ff027e24 */ /* 0x000fce000f8e00ff */
.L_x_17:
[----:B------:R-:W1:Y:S01]  /*1120*/  S2UR UR36, SR_CTAID.Z ;  /* 0x00000000002479c3 */ /* 0x000e620000002700 */
[----:B------:R-:W-:-:S09]  /*1130*/  UISETP.GE.AND UP0, UPT, UR19, 0x1, UPT ;  /* 0x000000011300788c */ /* 0x000fd2000bf06270 */
[----:B------:R-:W-:Y:S05]  /*1140*/  BRA.U !UP0, `(.L_x_18) ;  /* 0x0000000108d07547 */ /* 0x000fea000b800000 */
[----:B------:R-:W2:Y:S01]  /*1150*/  LDCU UR20, c[0x0][0xb0c] ;  /* 0x00016180ff1477ac */ /* 0x000ea20008000800 */
[----:B------:R-:W3:Y:S01]  /*1160*/  LDCU.128 UR12, c[0x0][0xb10] ;  /* 0x00016200ff0c77ac */ /* 0x000ee20008000c00 */
[----:B------:R-:W4:Y:S01]  /*1170*/  LDCU UR6, c[0x0][0x370] ;  /* 0x00006e00ff0677ac */ /* 0x000f220008000800 */
[----:B------:R-:W1:Y:S01]  /*1180*/  LDCU UR7, c[0x0][0x374] ;  /* 0x00006e80ff0777ac */ /* 0x000e620008000800 */
[----:B------:R-:W1:Y:S01]  /*1190*/  LDCU UR21, c[0x0][0xb20] ;  /* 0x00016400ff1577ac */ /* 0x000e620008000800 */
[----:B--2---:R-:W-:Y:S02]  /*11a0*/  UISETP.NE.AND UP0, UPT, UR20, 0x1, UPT ;  /* 0x000000011400788c */ /* 0x004fe4000bf05270 */
[----:B---3--:R-:W-:Y:S01]  /*11b0*/  UIMAD.WIDE.U32 UR4, UR30, UR12, URZ ;  /* 0x0000000c1e0472a5 */ /* 0x008fe2000f8e00ff */
[----:B------:R-:W2:Y:S01]  /*11c0*/  LDCU.64 UR8, c[0x0][0xb28] ;  /* 0x00016500ff0877ac */ /* 0x000ea20008000a00 */
[----:B----4-:R-:W-:Y:S02]  /*11d0*/  UIMAD.WIDE.U32 UR10, UR6, UR12, URZ ;  /* 0x0000000c060a72a5 */ /* 0x010fe4000f8e00ff */
[----:B------:R-:W-:-:S02]  /*11e0*/  USHF.R.U32.HI UR5, URZ, UR13, UR5 ;  /* 0x0000000dff057299 */ /* 0x000fc40008011605 */
[----:B------:R-:W-:Y:S02]  /*11f0*/  UISETP.NE.AND UP2, UPT, UR19, 0x1, UPT ;  /* 0x000000011300788c */ /* 0x000fe4000bf45270 */
[----:B------:R-:W-:Y:S01]  /*1200*/  USEL UR5, UR30, UR5, !UP0 ;  /* 0x000000051e057287 */ /* 0x000fe2000c000000 */
[----:B------:R-:W-:Y:S01]  /*1210*/  UMOV UR10, UR11 ;  /* 0x0000000b000a7c82 */ /* 0x000fe20008000000 */
[----:B------:R-:W-:Y:S02]  /*1220*/  UIMAD.WIDE.U32 UR16, UR31, UR15, URZ ;  /* 0x0000000f1f1072a5 */ /* 0x000fe4000f8e00ff */
[----:B------:R-:W-:Y:S02]  /*1230*/  @UP0 USHF.R.U32.HI UR6, URZ, UR13, UR10 ;  /* 0x0000000dff060299 */ /* 0x000fe4000801160a */
[----:B------:R-:W-:Y:S02]  /*1240*/  UISETP.NE.AND UP0, UPT, UR14, 0x1, UPT ;  /* 0x000000010e00788c */ /* 0x000fe4000bf05270 */
[----:B-1----:R-:W-:-:S02]  /*1250*/  UIMAD.WIDE.U32 UR10, UR7, UR15, URZ ;  /* 0x0000000f070a72a5 */ /* 0x002fc4000f8e00ff */
[----:B--2---:R-:W-:Y:S01]  /*1260*/  UIMAD.WIDE.U32 UR12, UR6, UR8, URZ ;  /* 0x00000008060c72a5 */ /* 0x004fe2000f8e00ff */
[----:B------:R-:W-:Y:S02]  /*1270*/  UMOV UR4, UR17 ;  /* 0x0000001100047c82 */ /* 0x000fe40008000000 */
[----:B------:R-:W-:Y:S02]  /*1280*/  USHF.R.U32.HI UR4, URZ, UR21, UR4 ;  /* 0x00000015ff047299 */ /* 0x000fe40008011604 */
[----:B------:R-:W-:Y:S02]  /*1290*/  UMOV UR10, UR11 ;  /* 0x0000000b000a7c82 */ /* 0x000fe40008000000 */
[----:B------:R-:W-:Y:S01]  /*12a0*/  UMOV UR12, UR13 ;  /* 0x0000000d000c7c82 */ /* 0x000fe20008000000 */
[----:B------:R-:W-:Y:S02]  /*12b0*/  @UP0 USHF.R.U32.HI UR7, URZ, UR21, UR10 ;  /* 0x00000015ff070299 */ /* 0x000fe4000801160a */
[----:B------:R-:W-:-:S02]  /*12c0*/  USEL UR4, UR31, UR4, !UP0 ;  /* 0x000000041f047287 */ /* 0x000fc4000c000000 */
[----:B------:R-:W-:Y:S02]  /*12d0*/  UIMAD.WIDE.U32 UR10, UR7, UR8, URZ ;  /* 0x00000008070a72a5 */ /* 0x000fe4000f8e00ff */
[----:B------:R-:W-:Y:S02]  /*12e0*/  @UP2 USHF.R.U32.HI UR6, URZ, UR9, UR12 ;  /* 0x00000009ff062299 */ /* 0x000fe4000801160c */
[----:B------:R-:W-:-:S03]  /*12f0*/  UIMAD.WIDE.U32 UR12, UR4, UR8, URZ ;  /* 0x00000008040c72a5 */ /* 0x000fc6000f8e00ff */
[----:B------:R-:W-:Y:S02]  /*1300*/  UMOV UR10, UR11 ;  /* 0x0000000b000a7c82 */ /* 0x000fe40008000000 */
[----:B------:R-:W-:Y:S02]  /*1310*/  @UP2 USHF.R.U32.HI UR7, URZ, UR9, UR10 ;  /* 0x00000009ff072299 */ /* 0x000fe4000801160a */
[----:B------:R-:W-:Y:S02]  /*1320*/  UIMAD UR10, UR6, UR19, URZ ;  /* 0x00000013060a72a4 */ /* 0x000fe4000f8e02ff */
[----:B------:R-:W-:-:S04]  /*1330*/  UIMAD UR7, UR7, UR19, URZ ;  /* 0x00000013070772a4 */ /* 0x000fc8000f8e02ff */
[----:B------:R-:W-:-:S03]  /*1340*/  UISETP.GE.AND UP0, UPT, UR4, UR7, UPT ;  /* 0x000000070400728c */ /* 0x000fc6000bf06270 */
[----:B------:R-:W-:Y:S01]  /*1350*/  UMOV UR7, UR13 ;  /* 0x0000000d00077c82 */ /* 0x000fe20008000000 */
[----:B------:R-:W-:Y:S02]  /*1360*/  UISETP.GE.OR UP0, UPT, UR5, UR10, UP0 ;  /* 0x0000000a0500728c */ /* 0x000fe40008706670 */
[----:B------:R-:W-:Y:S02]  /*1370*/  UIMAD.WIDE.U32 UR10, UR5, UR8, URZ ;  /* 0x00000008050a72a5 */ /* 0x000fe4000f8e00ff */
[----:B------:R-:W-:Y:S02]  /*1380*/  USHF.R.U32.HI UR7, URZ, UR9, UR7 ;  /* 0x00000009ff077299 */ /* 0x000fe40008011607 */
[----:B------:R-:W-:Y:S02]  /*1390*/  UIADD3 UR10, UPT, UPT, -UR4, URZ, URZ ;  /* 0x000000ff040a7290 */ /* 0x000fe4000fffe1ff */
[----:B------:R-:W-:Y:S02]  /*13a0*/  USEL UR7, UR4, UR7, !UP2 ;  /* 0x0000000704077287 */ /* 0x000fe4000d000000 */
[----:B------:R-:W-:Y:S01]  /*13b0*/  UIMAD UR10, UR14, UR10, UR31 ;  /* 0x0000000a0e0a72a4 */ /* 0x000fe2000f8e021f */
[----:B------:R-:W-:Y:S01]  /*13c0*/  @!UP0 UMOV UR8, UR11 ;  /* 0x0000000b00088c82 */ /* 0x000fe20008000000 */
[----:B------:R-:W-:-:S02]  /*13d0*/  UIADD3 UR11, UPT, UPT, -UR5, URZ, URZ ;  /* 0x000000ff050b7290 */ /* 0x000fc4000fffe1ff */
[----:B------:R-:W-:Y:S02]  /*13e0*/  @!UP0 USHF.R.U32.HI UR8, URZ, UR9, UR8 ;  /* 0x00000009ff088299 */ /* 0x000fe40008011608 */
[----:B------:R-:W-:Y:S02]  /*13f0*/  UIADD3 UR9, UPT, UPT, -UR7, URZ, URZ ;  /* 0x000000ff07097290 */ /* 0x000fe4000fffe1ff */
[----:B------:R-:W-:Y:S02]  /*1400*/  @!UP0 USEL UR8, UR5, UR8, !UP2 ;  /* 0x0000000805088287 */ /* 0x000fe4000d000000 */
[----:B------:R-:W-:Y:S02]  /*1410*/  UIMAD UR9, UR19, UR9, UR4 ;  /* 0x00000009130972a4 */ /* 0x000fe4000f8e0204 */
[----:B------:R-:W-:Y:S02]  /*1420*/  @!UP0 UIADD3 UR7, UPT, UPT, UR7, -UR8, URZ ;  /* 0x8000000807078290 */ /* 0x000fe4000fffe0ff */
[----:B------:R-:W-:-:S02]  /*1430*/  @!UP0 UIMAD UR6, UR9, UR6, UR8 ;  /* 0x00000006090682a4 */ /* 0x000fc4000f8e0208 */
[----:B------:R-:W-:Y:S02]  /*1440*/  @!UP0 UIMAD UR4, UR7, UR19, UR5 ;  /* 0x00000013070482a4 */ /* 0x000fe4000f8e0205 */
[----:B------:R-:W-:Y:S02]  /*1450*/  UIMAD UR30, UR20, UR11, UR30 ;  /* 0x0000000b141e72a4 */ /* 0x000fe4000f8e021e */
[----:B------:R-:W-:Y:S01]  /*1460*/  UIMAD UR31, UR4, UR14, UR10 ;  /* 0x0000000e041f72a4 */ /* 0x000fe2000f8e020a */
[----:B------:R-:W-:Y:S02]  /*1470*/  @!UP0 UMOV UR5, UR6 ;  /* 0x0000000600058c82 */ /* 0x000fe40008000000 */
[----:B------:R-:W-:-:S12]  /*1480*/  UIMAD UR30, UR5, UR20, UR30 ;  /* 0x00000014051e72a4 */ /* 0x000fd8000f8e021e */
.L_x_18:
[----:B------:R-:W-:-:S09]  /*1490*/  UISETP.NE.AND UP0, UPT, UR22, 0x1, UPT ;  /* 0x000000011600788c */ /* 0x000fd2000bf05270 */
[----:B------:R-:W-:Y:S05]  /*14a0*/  BRA.U UP0, `(.L_x_19) ;  /* 0x0000000100407547 */ /* 0x000fea000b800000 */
[----:B------:R-:W2:Y:S01]  /*14b0*/  LDCU.128 UR8, c[0x0][0xb10] ;  /* 0x00016200ff0877ac */ /* 0x000ea20008000c00 */
[----:B------:R-:W3:Y:S01]  /*14c0*/  LDCU UR12, c[0x0][0xb0c] ;  /* 0x00016180ff0c77ac */ /* 0x000ee20008000800 */
[----:B------:R-:W4:Y:S01]  /*14d0*/  LDCU UR13, c[0x0][0xb20] ;  /* 0x00016400ff0d77ac */ /* 0x000f220008000800 */
[----:B--2---:R-:W-:Y:S02]  /*14e0*/  UIMAD.WIDE.U32 UR4, UR30, UR8, URZ ;  /* 0x000000081e0472a5 */ /* 0x004fe4000f8e00ff */
[----:B------:R-:W-:Y:S02]  /*14f0*/  UIMAD.WIDE.U32 UR6, UR31, UR11, URZ ;  /* 0x0000000b1f0672a5 */ /* 0x000fe4000f8e00ff */
[----:B---3--:R-:W-:Y:S02]  /*1500*/  UISETP.NE.AND UP0, UPT, UR12, 0x1, UPT ;  /* 0x000000010c00788c */ /* 0x008fe4000bf05270 */
[----:B------:R-:W-:-:S03]  /*1510*/  USHF.R.U32.HI UR5, URZ, UR9, UR5 ;  /* 0x00000009ff057299 */ /* 0x000fc60008011605 */
[----:B------:R-:W-:Y:S01]  /*1520*/  UMOV UR4, UR7 ;  /* 0x0000000700047c82 */ /* 0x000fe20008000000 */
[----:B------:R-:W-:Y:S02]  /*1530*/  USEL UR5, UR30, UR5, !UP0 ;  /* 0x000000051e057287 */ /* 0x000fe4000c000000 */
[----:B------:R-:W-:Y:S02]  /*1540*/  UISETP.NE.AND UP0, UPT, UR10, 0x1, UPT ;  /* 0x000000010a00788c */ /* 0x000fe4000bf05270 */
[----:B----4-:R-:W-:-:S04]  /*1550*/  USHF.R.U32.HI UR4, URZ, UR13, UR4 ;  /* 0x0000000dff047299 */ /* 0x010fc80008011604 */
[----:B------:R-:W-:-:S04]  /*1560*/  USEL UR4, UR31, UR4, !UP0 ;  /* 0x000000041f047287 */ /* 0x000fc8000c000000 */
[----:B------:R-:W-:Y:S02]  /*1570*/  UIADD3 UR6, UPT, UPT, UR5, -UR4, URZ ;  /* 0x8000000405067290 */ /* 0x000fe4000fffe0ff */
[----:B------:R-:W-:Y:S02]  /*1580*/  UIADD3 UR4, UPT, UPT, -UR5, UR4, URZ ;  /* 0x0000000405047290 */ /* 0x000fe4000fffe1ff */
[----:B------:R-:W-:Y:S02]  /*1590*/  UIMAD UR31, UR6, UR10, UR31 ;  /* 0x0000000a061f72a4 */ /* 0x000fe4000f8e021f */
[----:B------:R-:W-:-:S12]  /*15a0*/  UIMAD UR30, UR4, UR12, UR30 ;  /* 0x0000000c041e72a4 */ /* 0x000fd8000f8e021e */
.L_x_19:
[----:B------:R-:W-:Y:S01]  /*15b0*/  UISETP.NE.AND UP0, UPT, UR18, 0x2, UPT ;  /* 0x000000021200788c */ /* 0x000fe2000bf05270 */
[----:B------:R-:W-:Y:S09]  /*15c0*/  BRA.U !UP5, `(.L_x_20) ;  /* 0x000000010d0c7547 */ /* 0x000ff2000b800000 */
[----:B------:R-:W-:Y:S01]  /*15d0*/  UCGABAR_WAIT ;  /* 0x0000000000007dc7 */ /* 0x000fe20008000000 */
[----:B------:R-:W-:Y:S01]  /*15e0*/  CCTL.IVALL ;  /* 0x00000000ff00798f */ /* 0x000fe20002000000 */
[----:B------:R-:W-:Y:S05]  /*15f0*/  BRA `(.L_x_21) ;  /* 0x0000000000047947 */ /* 0x000fea0003800000 */
.L_x_20:
[----:B------:R-:W-:Y:S06]  /*1600*/  BAR.SYNC.DEFER_BLOCKING 0x0 ;  /* 0x0000000000007b1d */ /* 0x000fec0000010000 */
.L_x_21:
[----:B------:R-:W-:Y:S05]  /*1610*/  BRA.U UP0, `(.L_x_22) ;  /* 0x0000001100c87547 */ /* 0x000fea000b800000 */
[----:B------:R-:W2:Y:S01]  /*1620*/  LDCU UR6, c[0x0][0x38c] ;  /* 0x00007180ff0677ac */ /* 0x000ea20008000800 */
[----:B------:R-:W-:Y:S01]  /*1630*/  PLOP3.LUT P1, PT, PT, PT, UP3, 0x80, 0x8 ;  /* 0x000000000008781c */ /* 0x000fe20003f2f038 */
[----:B------:R-:W-:Y:S01]  /*1640*/  IMAD.MOV.U32 R12, RZ, RZ, 0x1 ;  /* 0x00000001ff0c7424 */ /* 0x000fe200078e00ff */
[----:B------:R-:W-:Y:S01]  /*1650*/  ISETP.EQ.OR P2, PT, R0, RZ, P3 ;  /* 0x000000ff0000720c */ /* 0x000fe20001f42670 */
[----:B------:R-:W-:Y:S01]  /*1660*/  UISETP.NE.AND UP1, UPT, UR18, URZ, UPT ;  /* 0x000000ff1200728c */ /* 0x000fe2000bf25270 */
[----:B------:R-:W-:Y:S01]  /*1670*/  PLOP3.LUT P1, PT, P1, PT, PT, 0x8, 0x80 ;  /* 0x000000000080781c */ /* 0x000fe20000f2e170 */
[----:B------:R-:W-:Y:S01]  /*1680*/  USEL UR25, URZ, 0x1, UP6 ;  /* 0x00000001ff197887 */ /* 0x000fe2000b000000 */
[----:B------:R-:W-:Y:S01]  /*1690*/  CS2R R10, SRZ ;  /* 0x00000000000a7805 */ /* 0x000fe2000001ff00 */
[----:B------:R-:W-:Y:S01]  /*16a0*/  IMAD.MOV.U32 R9, RZ, RZ, RZ ;  /* 0x000000ffff097224 */ /* 0x000fe200078e00ff */
[----:B------:R-:W3:Y:S01]  /*16b0*/  LDCU UR39, c[0x0][0x370] ;  /* 0x00006e00ff2777ac */ /* 0x000ee20008000800 */
[----:B------:R-:W-:Y:S01]  /*16c0*/  IMAD.MOV.U32 R8, RZ, RZ, 0x1 ;  /* 0x00000001ff087424 */ /* 0x000fe200078e00ff */
[----:B------:R-:W4:Y:S01]  /*16d0*/  LDCU.64 UR28, c[0x0][0x348] ;  /* 0x00006900ff1c77ac */ /* 0x000f220008000a00 */
[----:B------:R-:W-:-:S02]  /*16e0*/  USHF.R.U32.HI UR44, URZ, 0x5, UR24 ;  /* 0x00000005ff2c7899 */ /* 0x000fc40008011618 */
[----:B--2---:R-:W-:Y:S02]  /*16f0*/  UIADD3 UR5, UPT, UPT, UR6, 0x1f, URZ ;  /* 0x0000001f06057890 */ /* 0x004fe4000fffe0ff */
[----:B------:R-:W-:Y:S02]  /*1700*/  UIADD3 UR46, UPT, UPT, UR6, 0x3e, URZ ;  /* 0x0000003e062e7890 */ /* 0x000fe4000fffe0ff */
[----:B------:R-:W-:Y:S01]  /*1710*/  USHF.R.S32.HI UR4, URZ, 0x1f, UR5 ;  /* 0x0000001fff047899 */ /* 0x000fe20008011405 */
[----:B------:R-:W2:Y:S03]  /*1720*/  LDCU UR38, c[0x0][0x374] ;  /* 0x00006e80ff2677ac */ /* 0x000ea60008000800 */
[----:B------:R-:W-:Y:S02]  /*1730*/  ULEA.HI UR4, UR4, UR5, URZ, 0x5 ;  /* 0x0000000504047291 */ /* 0x000fe4000f8f28ff */
[----:B------:R-:W-:-:S02]  /*1740*/  USEL UR25, UR25, 0x2, UP1 ;  /* 0x0000000219197887 */ /* 0x000fc40008800000 */
[----:B------:R-:W-:Y:S02]  /*1750*/  USHF.R.S32.HI UR41, URZ, 0x5, UR4 ;  /* 0x00000005ff297899 */ /* 0x000fe40008011404 */
[----:B------:R-:W-:Y:S02]  /*1760*/  UIADD3 UR4, UPT, UPT, UR6, -0x1, URZ ;  /* 0xffffffff06047890 */ /* 0x000fe4000fffe0ff */
[----:B------:R-:W-:Y:S02]  /*1770*/  UISETP.LT.U32.AND UP0, UPT, UR41, 0x4, UPT ;  /* 0x000000042900788c */ /* 0x000fe4000bf01070 */
[----:B------:R-:W-:Y:S02]  /*1780*/  UISETP.GE.U32.AND UP2, UPT, UR4, -0x3f, UPT ;  /* 0xffffffc10400788c */ /* 0x000fe4000bf46070 */
[----:B------:R-:W-:Y:S01]  /*1790*/  USEL UR40, UR41, 0x4, UP0 ;  /* 0x0000000429287887 */ /* 0x000fe20008000000 */
[----:B------:R-:W-:-:S03]  /*17a0*/  UMOV UR5, URZ ;  /* 0x000000ff00057c82 */ /* 0x000fc60008000000 */
[----:B------:R-:W-:Y:S02]  /*17b0*/  UIADD3 UR21, UPT, UPT, UR40, -0x1, URZ ;  /* 0xffffffff28157890 */ /* 0x000fe4000fffe0ff */
[----:B------:R-:W-:-:S03]  /*17c0*/  UIADD3 UR43, UPT, UPT, UR41, -UR40, URZ ;  /* 0x80000028292b7290 */ /* 0x000fc6000fffe0ff */
[----:B------:R-:W-:-:S04]  /*17d0*/  @UP2 UIADD3 UR21, UPT, UPT, UR40, URZ, URZ ;  /* 0x000000ff28152290 */ /* 0x000fc8000fffe0ff */
[----:B--234-:R-:W-:-:S12]  /*17e0*/  UIADD3 UR21, UPT, UPT, UR21, 0x1, URZ ;  /* 0x0000000115157890 */ /* 0x01cfd8000fffe0ff */
.L_x_42:
[----:B------:R-:W-:Y:S01]  /*17f0*/  UISETP.NE.AND UP0, UPT, UR45, URZ, UPT ;  /* 0x000000ff2d00728c */ /* 0x000fe2000bf05270 */
[----:B------:R-:W2:Y:S08]  /*1800*/  S2UR UR45, SR_CgaCtaId ;  /* 0x00000000002d79c3 */ /* 0x000eb00000008800 */
[----:B------:R-:W-:Y:S05]  /*1810*/  BRA.U UP0, `(.L_x_23) ;  /* 0x0000000100347547 */ /* 0x000fea000b800000 */
[----:B------:R-:W3:Y:S01]  /*1820*/  S2R R0, SR_CgaCtaId ;  /* 0x0000000000007919 */ /* 0x000ee20000008800 */
[----:B------:R-:W-:-:S04]  /*1830*/  MOV R2, 0x400 ;  /* 0x0000040000027802 */ /* 0x000fc80000000f00 */
[----:B---3--:R-:W-:Y:S02]  /*1840*/  LEA R0, R0, R2, 0x18 ;  /* 0x0000000200007211 */ /* 0x008fe400078ec0ff */
[----:B------:R-:W-:-:S03]  /*1850*/  SHF.L.U32 R2, R8, 0x1f, RZ ;  /* 0x0000001f08027819 */ /* 0x000fc600000006ff */
[----:B------:R-:W-:-:S04]  /*1860*/  IMAD R0, R9, 0x8, R0 ;  /* 0x0000000809007824 */ /* 0x000fc800078e0200 */
[----:B------:R-:W3:Y:S02]  /*1870*/  SYNCS.PHASECHK.TRANS64.TRYWAIT P0, [R0+URZ+0x100], R2 ;  /* 0x00010002000075a7 */ /* 0x000ee400080011ff */
[----:B---3--:R-:W-:Y:S05]  /*1880*/  @!P0 BRA `(.L_x_24) ;  /* 0x0000007c00808947 */ /* 0x008fea0003800000 */
.L_x_132:
[----:B------:R-:W-:Y:S01]  /*1890*/  VIADD R9, R9, 0x1 ;  /* 0x0000000109097836 */ /* 0x000fe20000000000 */
[----:B------:R3:W-:Y:S04]  /*18a0*/  SYNCS.ARRIVE.TRANS64.A1T0 RZ, [R0+URZ+0xf0], RZ ;  /* 0x0000f0ff00ff79a7 */ /* 0x0007e800081000ff */
[----:B------:R-:W-:-:S04]  /*18b0*/  ISETP.NE.AND P0, PT, R9, 0x2, PT ;  /* 0x000000020900780c */ /* 0x000fc80003f05270 */
[----:B------:R-:W-:Y:S02]  /*18c0*/  SEL R9, R9, RZ, P0 ;  /* 0x000000ff09097207 */ /* 0x000fe40000000000 */
[----:B---3--:R-:W-:-:S04]  /*18d0*/  SEL R0, RZ, 0x1, P0 ;  /* 0x00000001ff007807 */ /* 0x008fc80000000000 */
[----:B------:R-:W-:-:S07]  /*18e0*/  LOP3.LUT R8, R8, R0, RZ, 0x3c, !PT ;  /* 0x0000000008087212 */ /* 0x000fce00078e3cff */
.L_x_23:
[----:B------:R-:W-:Y:S01]  /*18f0*/  UMOV UR6, 0x400 ;  /* 0x0000040000067882 */ /* 0x000fe20000000000 */
[----:B------:R-:W-:Y:S01]  /*1900*/  SHF.L.U32 R0, R12, 0x1f, RZ ;  /* 0x0000001f0c007819 */ /* 0x000fe200000006ff */
[----:B--2---:R-:W-:Y:S02]  /*1910*/  ULEA UR6, UR45, UR6, 0x18 ;  /* 0x000000062d067291 */ /* 0x004fe4000f8ec0ff */
[----:B------:R-:W-:Y:S02]  /*1920*/  UISETP.GE.U32.AND UP0, UPT, UR46, 0x3f, UPT ;  /* 0x0000003f2e00788c */ /* 0x000fe4000bf06070 */
[----:B------:R-:W-:Y:S02]  /*1930*/  ULEA UR4, UR5, UR6, 0x3 ;  /* 0x0000000605047291 */ /* 0x000fe4000f8e18ff */
[----:B------:R-:W-:Y:S02]  /*1940*/  USHF.L.U32 UR35, UR30, 0x6, URZ ;  /* 0x000000061e237899 */ /* 0x000fe400080006ff */
[----:B------:R-:W-:Y:S01]  /*1950*/  ULEA UR11, UR31, UR44, 0x8 ;  /* 0x0000002c1f0b7291 */ /* 0x000fe2000f8e40ff */
[----:B------:R-:W-:-:S04]  /*1960*/  UMOV UR13, URZ ;  /* 0x000000ff000d7c82 */ /* 0x000fc80008000000 */
[----:B------:R2:W3:Y:S01]  /*1970*/  SYNCS.PHASECHK.TRANS64.TRYWAIT P0, [UR4+0x20], R0 ;  /* 0x00002000ff0075a7 */ /* 0x0004e20008001104 */
[----:B------:R-:W-:Y:S06]  /*1980*/  BRA.U !UP0, `(.L_x_25) ;  /* 0x0000000108bc7547 */ /* 0x000fec000b800000 */
[----:B------:R-:W-:Y:S01]  /*1990*/  UMOV UR7, URZ ;  /* 0x000000ff00077c82 */ /* 0x000fe20008000000 */
[----:B------:R-:W-:-:S05]  /*19a0*/  UMOV UR4, UR5 ;  /* 0x0000000500047c82 */ /* 0x000fca0008000000 */
.L_x_31:
[----:B------:R-:W-:Y:S01]  /*19b0*/  ULEA UR33, UR4, UR6, 0x3 ;  /* 0x0000000604217291 */ /* 0x000fe2000f8e18ff */
[----:B---3--:R-:W-:Y:S01]  /*19c0*/  @!P3 MOV R2, 0x2800 ;  /* 0x000028000002b802 */ /* 0x008fe20000000f00 */
[----:B-1-34-:R-:W-:Y:S10]  /*19d0*/  @P0 BRA `(.L_x_26) ;  /* 0x00000000000c0947 */ /* 0x01aff40003800000 */
[----:B------:R-:W-:-:S04]  /*19e0*/  SHF.L.U32 R3, R12, 0x1f, RZ ;  /* 0x0000001f0c037819 */ /* 0x000fc800000006ff */
[----:B------:R-:W3:Y:S02]  /*19f0*/  SYNCS.PHASECHK.TRANS64.TRYWAIT P0, [UR33+0x20], R3 ;  /* 0x00002003ff0075a7 */ /* 0x000ee40008001121 */
[----:B---3--:R-:W-:Y:S05]  /*1a00*/  @!P0 BRA `(.L_x_27) ;  /* 0x0000007c00348947 */ /* 0x008fea0003800000 */
.L_x_26:
[----:B------:R3:W-:Y:S01]  /*1a10*/  @!P3 SYNCS.ARRIVE.TRANS64 RZ, [UR33], R2 ;  /* 0x00000002ffffb9a7 */ /* 0x0007e20008000021 */
[----:B------:R-:W-:-:S04]  /*1a20*/  ULOP3.LUT UR5, UR25, 0x2, URZ, 0xfc, !UPT ;  /* 0x0000000219057892 */ /* 0x000fc8000f8efcff */
[----:B------:R-:W-:-:S09]  /*1a30*/  UISETP.NE.AND UP0, UPT, UR5, 0x2, UPT ;  /* 0x000000020500788c */ /* 0x000fd2000bf05270 */
[----:B------:R-:W-:Y:S05]  /*1a40*/  BRA.U UP0, `(.L_x_28) ;  /* 0x0000000100047547 */ /* 0x000fea000b800000 */
[----:B-1----:R-:W-:Y:S05]  /*1a50*/  BPT.TRAP 0x1 ;  /* 0x000000040000795c */ /* 0x002fea0000300000 */
.L_x_28:
[----:B------:R-:W-:Y:S04]  /*1a60*/  BSSY.RECONVERGENT B0, `(.L_x_29) ;  /* 0x0000003000007945 */ /* 0x000fe80003800200 */
[----:B------:R-:W-:Y:S05]  /*1a70*/  @P2 BRA `(.L_x_30) ;  /* 0x0000000000042947 */ /* 0x000fea0003800000 */
[----:B-1----:R-:W-:Y:S05]  /*1a80*/  BPT.TRAP 0x1 ;  /* 0x000000040000795c */ /* 0x002fea0000300000 */
.L_x_30:
[----:B-1----:R-:W-:Y:S05]  /*1a90*/  BSYNC.RECONVERGENT B0 ;  /* 0x0000000000007941 */ /* 0x002fea0003800200 */
.L_x_29:
[----:B------:R-:W-:Y:S02]  /*1aa0*/  UIADD3 UR5, UPT, UPT, UR4, 0x1, URZ ;  /* 0x0000000104057890 */ /* 0x000fe4000fffe0ff */
[----:B------:R-:W-:Y:S02]  /*1ab0*/  USHF.L.U32 UR34, UR7, 0x5, URZ ;  /* 0x0000000507227899 */ /* 0x000fe400080006ff */
[----:B------:R-:W-:Y:S02]  /*1ac0*/  UISETP.NE.AND UP0, UPT, UR5, 0x4, UPT ;  /* 0x000000040500788c */ /* 0x000fe4000bf05270 */
[----:B------:R-:W-:Y:S02]  /*1ad0*/  UIADD3 UR7, UPT, UPT, UR7, 0x1, URZ ;  /* 0x0000000107077890 */ /* 0x000fe4000fffe0ff */
[----:B------:R-:W-:Y:S02]  /*1ae0*/  USEL UR9, URZ, 0x1, UP0 ;  /* 0x00000001ff097887 */ /* 0x000fe40008000000 */
[----:B------:R-:W-:-:S02]  /*1af0*/  USEL UR5, UR5, URZ, UP0 ;  /* 0x000000ff05057287 */ /* 0x000fc40008000000 */
[----:B------:R-:W-:Y:S02]  /*1b00*/  UIADD3 UR14, UP0, UPT, UR28, 0x180, URZ ;  /* 0x000001801c0e7890 */ /* 0x000fe4000ff1e0ff */
[----:B------:R-:W-:Y:S01]  /*1b10*/  ULEA UR8, UR5, UR6, 0x3 ;  /* 0x0000000605087291 */ /* 0x000fe2000f8e18ff */
[----:B------:R-:W-:Y:S01]  /*1b20*/  LOP3.LUT R12, R12, UR9, RZ, 0x3c, !PT ;  /* 0x000000090c0c7c12 */ /* 0x000fe2000f8e3cff */
[----:B------:R-:W-:Y:S02]  /*1b30*/  ULEA UR32, UR4, UR6, 0xb ;  /* 0x0000000604207291 */ /* 0x000fe4000f8e58ff */
[----:B------:R-:W-:Y:S01]  /*1b40*/  UIADD3 UR16, UP1, UPT, UR28, 0x80, URZ ;  /* 0x000000801c107890 */ /* 0x000fe2000ff3e0ff */
[----:B--2---:R-:W-:Y:S01]  /*1b50*/  SHF.L.U32 R0, R12, 0x1f, RZ ;  /* 0x0000001f0c007819 */ /* 0x004fe200000006ff */
[----:B------:R-:W-:Y:S02]  /*1b60*/  UIADD3.X UR15, UPT, UPT, URZ, UR29, URZ, UP0, !UPT ;  /* 0x0000001dff0f7290 */ /* 0x000fe400087fe4ff */
[----:B------:R-:W-:Y:S01]  /*1b70*/  UISETP.NE.AND UP0, UPT, UR7, UR21, UPT ;  /* 0x000000150700728c */ /* 0x000fe2000bf05270 */
[----:B------:R4:W1:Y:S01]  /*1b80*/  SYNCS.PHASECHK.TRANS64.TRYWAIT P0, [UR8+0x20], R0 ;  /* 0x00002000ff0075a7 */ /* 0x0008620008001108 */
[----:B------:R-:W-:-:S02]  /*1b90*/  ULEA UR8, UR4, UR24, 0xd ;  /* 0x0000001804087291 */ /* 0x000fc4000f8e68ff */
[----:B------:R-:W-:Y:S02]  /*1ba0*/  UIADD3.X UR17, UPT, UPT, URZ, UR29, URZ, UP1, !UPT ;  /* 0x0000001dff117290 */ /* 0x000fe40008ffe4ff */
[----:B------:R-:W-:Y:S02]  /*1bb0*/  UIADD3 UR32, UPT, UPT, UR32, 0x6400, URZ ;  /* 0x0000640020207890 */ /* 0x000fe4000fffe0ff */
[----:B------:R-:W-:Y:S01]  /*1bc0*/  UIADD3 UR8, UPT, UPT, UR6, 0x8400, UR8 ;  /* 0x0000840006087890 */ /* 0x000fe2000fffe008 */
[----:B------:R-:W-:Y:S01]  /*1bd0*/  UMOV UR18, 0x0 ;  /* 0x0000000000127882 */ /* 0x000fe20000000000 */
[----:B------:R-:W-:Y:S01]  /*1be0*/  UMOV UR19, 0x10000000 ;  /* 0x1000000000137882 */ /* 0x000fe20000000000 */
[----:B------:R-:W-:Y:S01]  /*1bf0*/  UMOV UR4, 0x30000 ;  /* 0x0003000000047882 */ /* 0x000fe20000000000 */
[----:B------:R-:W-:Y:S01]  /*1c00*/  UMOV UR12, UR36 ;  /* 0x00000024000c7c82 */ /* 0x000fe20008000000 */
[----:B------:R-:W-:Y:S01]  /*1c10*/  UMOV UR9, UR33 ;  /* 0x0000002100097c82 */ /* 0x000fe20008000000 */
[----:B------:R-:W-:Y:S01]  /*1c20*/  UMOV UR10, UR34 ;  /* 0x00000022000a7c82 */ /* 0x000fe20008000000 */
[----:B------:R-:W-:Y:S01]  /*1c30*/  UTMALDG.3D [UR32], [UR16], desc[UR18] ;  /* 0x00001220100075b4 */ /* 0x000fe20008011000 */
[----:B------:R-:W-:Y:S01]  /*1c40*/  UMOV UR13, UR21 ;  /* 0x00000015000d7c82 */ /* 0x000fe20008000000 */
[----:B------:R2:W-:Y:S02]  /*1c50*/  UTMALDG.3D.MULTICAST [UR8], [UR14], UR4, desc[UR18] ;  /* 0x000012080e0073b4 */ /* 0x0005e40008011804 */
[----:B--2---:R-:W-:Y:S01]  /*1c60*/  UMOV UR4, UR5 ;  /* 0x0000000500047c82 */ /* 0x004fe20008000000 */
[----:B------:R-:W-:Y:S05]  /*1c70*/  BRA.U UP0, `(.L_x_31) ;  /* 0xfffffffd004c7547 */ /* 0x000fea000b83ffff */
.L_x_25:
[----:B------:R-:W-:Y:S01]  /*1c80*/  ULEA UR4, UR5, UR6, 0x3 ;  /* 0x0000000605047291 */ /* 0x000fe2000f8e18ff */
[----:B--2-4-:R-:W-:Y:S01]  /*1c90*/  SHF.L.U32 R0, R12, 0x1f, RZ ;  /* 0x0000001f0c007819 */ /* 0x014fe200000006ff */
[----:B------:R-:W-:Y:S01]  /*1ca0*/  @!P1 SYNCS.ARRIVE.TRANS64.A1T0 RZ, [UR6+0x88], RZ ;  /* 0x000088ffffff99a7 */ /* 0x000fe20008100006 */
[----:B------:R-:W-:-:S06]  /*1cb0*/  UISETP.GT.AND UP0, UPT, UR41, UR40, UPT ;  /* 0x000000282900728c */ /* 0x000fcc000bf04270 */
[----:B-1-3--:R1:W2:Y:S03]  /*1cc0*/  SYNCS.PHASECHK.TRANS64.TRYWAIT P0, [UR4+0x20], R0 ;  /* 0x00002000ff0075a7 */ /* 0x00a2a60008001104 */
[----:B------:R-:W-:Y:S05]  /*1cd0*/  BRA.U !UP0, `(.L_x_32) ;  /* 0x0000000108c07547 */ /* 0x000fea000b800000 */
[----:B------:R-:W-:Y:S01]  /*1ce0*/  UIADD3 UR26, UPT, UPT, UR43, UR13, URZ ;  /* 0x0000000d2b1a7290 */ /* 0x000fe2000fffe0ff */
[----:B------:R-:W-:-:S11]  /*1cf0*/  UMOV UR4, UR5 ;  /* 0x0000000500047c82 */ /* 0x000fd60008000000 */
.L_x_38:
[----:B------:R-:W-:Y:S01]  /*1d00*/  ULEA UR17, UR4, UR6, 0x3 ;  /* 0x0000000604117291 */ /* 0x000fe2000f8e18ff */
[----:B--2---:R-:W-:Y:S01]  /*1d10*/  @!P3 MOV R2, 0x2800 ;  /* 0x000028000002b802 */ /* 0x004fe20000000f00 */
[----:B--234-:R-:W-:Y:S10]  /*1d20*/  @P0 BRA `(.L_x_33) ;  /* 0x00000000000c0947 */ /* 0x01cff40003800000 */
[----:B------:R-:W-:-:S04]  /*1d30*/  SHF.L.U32 R3, R12, 0x1f, RZ ;  /* 0x0000001f0c037819 */ /* 0x000fc800000006ff */
[----:B------:R-:W2:Y:S02]  /*1d40*/  SYNCS.PHASECHK.TRANS64.TRYWAIT P0, [UR17+0x20], R3 ;  /* 0x00002003ff0075a7 */ /* 0x000ea40008001111 */
[----:B--2---:R-:W-:Y:S05]  /*1d50*/  @!P0 BRA `(.L_x_34) ;  /* 0x0000007800788947 */ /* 0x004fea0003800000 */
.L_x_33:
[----:B------:R2:W-:Y:S01]  /*1d60*/  @!P3 SYNCS.ARRIVE.TRANS64 RZ, [UR17], R2 ;  /* 0x00000002ffffb9a7 */ /* 0x0005e20008000011 */
[----:B------:R-:W-:-:S04]  /*1d70*/  ULOP3.LUT UR5, UR25, 0x2, URZ, 0xfc, !UPT ;  /* 0x0000000219057892 */ /* 0x000fc8000f8efcff */
[----:B------:R-:W-:-:S09]  /*1d80*/  UISETP.NE.AND UP0, UPT, UR5, 0x2, UPT ;  /* 0x000000020500788c */ /* 0x000fd2000bf05270 */
[----:B------:R-:W-:Y:S05]  /*1d90*/  BRA.U UP0, `(.L_x_35) ;  /* 0x0000000100047547 */ /* 0x000fea000b800000 */
[----:B------:R-:W-:Y:S05]  /*1da0*/  BPT.TRAP 0x1 ;  /* 0x000000040000795c */ /* 0x000fea0000300000 */
.L_x_35:
[----:B------:R-:W-:Y:S04]  /*1db0*/  BSSY.RECONVERGENT B0, `(.L_x_36) ;  /* 0x0000003000007945 */ /* 0x000fe80003800200 */
[----:B------:R-:W-:Y:S05]  /*1dc0*/  @P2 BRA `(.L_x_37) ;  /* 0x0000000000042947 */ /* 0x000fea0003800000 */
[----:B------:R-:W-:Y:S05]  /*1dd0*/  BPT.TRAP 0x1 ;  /* 0x000000040000795c */ /* 0x000fea0000300000 */
.L_x_37:
[----:B------:R-:W-:Y:S05]  /*1de0*/  BSYNC.RECONVERGENT B0 ;  /* 0x0000000000007941 */ /* 0x000fea0003800200 */
.L_x_36:
[----:B------:R-:W-:Y:S02]  /*1df0*/  UIADD3 UR5, UPT, UPT, UR4, 0x1, URZ ;  /* 0x0000000104057890 */ /* 0x000fe4000fffe0ff */
[----:B------:R-:W-:Y:S02]  /*1e00*/  USHF.L.U32 UR18, UR13, 0x5, URZ ;  /* 0x000000050d127899 */ /* 0x000fe400080006ff */
[----:B------:R-:W-:Y:S02]  /*1e10*/  UISETP.NE.AND UP0, UPT, UR5, 0x4, UPT ;  /* 0x000000040500788c */ /* 0x000fe4000bf05270 */
[----:B------:R-:W-:Y:S02]  /*1e20*/  UIADD3 UR13, UPT, UPT, UR13, 0x1, URZ ;  /* 0x000000010d0d7890 */ /* 0x000fe4000fffe0ff */
[----:B------:R-:W-:Y:S02]  /*1e30*/  USEL UR8, URZ, 0x1, UP0 ;  /* 0x00000001ff087887 */ /* 0x000fe40008000000 */
[----:B------:R-:W-:-:S02]  /*1e40*/  USEL UR5, UR5, URZ, UP0 ;  /* 0x000000ff05057287 */ /* 0x000fc40008000000 */
[----:B------:R-:W-:Y:S02]  /*1e50*/  UIADD3 UR14, UP0, UPT, UR28, 0x180, URZ ;  /* 0x000001801c0e7890 */ /* 0x000fe4000ff1e0ff */
[----:B------:R-:W-:Y:S01]  /*1e60*/  LOP3.LUT R12, R12, UR8, RZ, 0x3c, !PT ;  /* 0x000000080c0c7c12 */ /* 0x000fe2000f8e3cff */
[----:B------:R-:W-:Y:S02]  /*1e70*/  ULEA UR16, UR4, UR6, 0xb ;  /* 0x0000000604107291 */ /* 0x000fe4000f8e58ff */
[----:B------:R-:W-:Y:S01]  /*1e80*/  UIADD3 UR22, UP1, UPT, UR28, 0x80, URZ ;  /* 0x000000801c167890 */ /* 0x000fe2000ff3e0ff */
[----:B-1----:R-:W-:Y:S01]  /*1e90*/  SHF.L.U32 R0, R12, 0x1f, RZ ;  /* 0x0000001f0c007819 */ /* 0x002fe200000006ff */
[----:B------:R-:W-:Y:S02]  /*1ea0*/  UIADD3.X UR15, UPT, UPT, URZ, UR29, URZ, UP0, !UPT ;  /* 0x0000001dff0f7290 */ /* 0x000fe400087fe4ff */
[----:B------:R-:W-:Y:S02]  /*1eb0*/  ULEA UR8, UR4, UR24, 0xd ;  /* 0x0000001804087291 */ /* 0x000fe4000f8e68ff */
[----:B------:R-:W-:-:S02]  /*1ec0*/  UISETP.NE.AND UP0, UPT, UR13, UR26, UPT ;  /* 0x0000001a0d00728c */ /* 0x000fc4000bf05270 */
[----:B------:R-:W-:Y:S02]  /*1ed0*/  ULEA UR7, UR5, UR6, 0x3 ;  /* 0x0000000605077291 */ /* 0x000fe4000f8e18ff */
[----:B------:R-:W-:Y:S02]  /*1ee0*/  UIADD3 UR16, UPT, UPT, UR16, 0x6400, URZ ;  /* 0x0000640010107890 */ /* 0x000fe4000fffe0ff */
[----:B------:R-:W-:Y:S02]  /*1ef0*/  UIADD3.X UR23, UPT, UPT, URZ, UR29, URZ, UP1, !UPT ;  /* 0x0000001dff177290 */ /* 0x000fe40008ffe4ff */
[----:B------:R-:W-:Y:S01]  /*1f00*/  UIADD3 UR8, UPT, UPT, UR6, 0x8400, UR8 ;  /* 0x0000840006087890 */ /* 0x000fe2000fffe008 */
[----:B------:R-:W-:Y:S01]  /*1f10*/  UMOV UR30, 0x0 ;  /* 0x00000000001e7882 */ /* 0x000fe20000000000 */
[----:B------:R-:W-:Y:S01]  /*1f20*/  UMOV UR31, 0x10000000 ;  /* 0x10000000001f7882 */ /* 0x000fe20000000000 */
[----:B------:R-:W-:Y:S01]  /*1f30*/  UMOV UR19, UR35 ;  /* 0x0000002300137c82 */ /* 0x000fe20008000000 */
[----:B------:R-:W-:Y:S01]  /*1f40*/  UMOV UR20, UR36 ;  /* 0x0000002400147c82 */ /* 0x000fe20008000000 */
[----:B------:R3:W4:Y:S01]  /*1f50*/  SYNCS.PHASECHK.TRANS64.TRYWAIT P0, [UR7+0x20], R0 ;  /* 0x00002000ff0075a7 */ /* 0x0007220008001107 */
[----:B------:R-:W-:Y:S01]  /*1f60*/  UMOV UR4, 0x30000 ;  /* 0x0003000000047882 */ /* 0x000fe20000000000 */
[----:B------:R-:W-:Y:S01]  /*1f70*/  UMOV UR12, UR36 ;  /* 0x00000024000c7c82 */ /* 0x000fe20008000000 */
[----:B------:R-:W-:Y:S01]  /*1f80*/  UMOV UR9, UR17 ;  /* 0x0000001100097c82 */ /* 0x000fe20008000000 */
[----:B------:R-:W-:Y:S01]  /*1f90*/  UMOV UR10, UR18 ;  /* 0x00000012000a7c82 */ /* 0x000fe20008000000 */
[----:B------:R-:W-:Y:S01]  /*1fa0*/  UTMALDG.3D [UR16], [UR22], desc[UR30] ;  /* 0x00001e10160075b4 */ /* 0x000fe20008011000 */
[----:B------:R1:W-:Y:S02]  /*1fb0*/  UTMALDG.3D.MULTICAST [UR8], [UR14], UR4, desc[UR30] ;  /* 0x00001e080e0073b4 */ /* 0x0003e40008011804 */
[----:B-1----:R-:W-:Y:S01]  /*1fc0*/  UMOV UR4, UR5 ;  /* 0x0000000500047c82 */ /* 0x002fe20008000000 */
[----:B------:R-:W-:Y:S05]  /*1fd0*/  BRA.U UP0, `(.L_x_38) ;  /* 0xfffffffd00487547 */ /* 0x000fea000b83ffff */
.L_x_32:
[C---:B------:R-:W-:Y:S01]  /*1fe0*/  LEA R3, R11.reuse, UR6, 0x3 ;  /* 0x000000060b037c11 */ /* 0x040fe2000f8e18ff */
[----:B------:R-:W-:Y:S01]  /*1ff0*/  NOP ;  /* 0x0000000000007918 */ /* 0x000fe20000000000 */
[----:B-1-3--:R-:W-:Y:S02]  /*2000*/  SHF.L.U32 R0, R10, 0x1f, RZ ;  /* 0x0000001f0a007819 */ /* 0x00afe400000006ff */
[----:B------:R-:W-:Y:S02]  /*2010*/  LEA R4, R11, UR6, 0x4 ;  /* 0x000000060b047c11 */ /* 0x000fe4000f8e20ff */
[----:B--2-4-:R-:W1:Y:S02]  /*2020*/  SYNCS.PHASECHK.TRANS64.TRYWAIT P0, [R3+URZ+0x90], R0 ;  /* 0x00009000030075a7 */ /* 0x014e6400080011ff */
[----:B-1----:R-:W-:Y:S05]  /*2030*/  @!P0 BRA `(.L_x_39) ;  /* 0x0000007400d88947 */ /* 0x002fea0003800000 */
.L_x_135:
[----:B------:R-:W2:Y:S01]  /*2040*/  LDS.128 R4, [R4+0x120] ;  /* 0x0001200004047984 */ /* 0x000ea20000000c00 */
[----:B------:R-:W-:Y:S01]  /*2050*/  UISETP.GE.AND UP0, UPT, UR42, 0x1, UPT ;  /* 0x000000012a00788c */ /* 0x000fe2000bf06270 */
[----:B------:R-:W-:Y:S01]  /*2060*/  @!PT LDS RZ, [RZ] ;  /* 0x00000000fffff984 */ /* 0x000fe20000000800 */
[----:B------:R-:W-:Y:S01]  /*2070*/  @!PT LDS RZ, [RZ] ;  /* 0x00000000fffff984 */ /* 0x000fe20000000800 */
[----:B------:R-:W-:Y:S01]  /*2080*/  @!PT LDS RZ, [RZ] ;  /* 0x00000000fffff984 */ /* 0x000fe20000000800 */
[----:B------:R-:W-:Y:S01]  /*2090*/  @!PT LDS RZ, [RZ] ;  /* 0x00000000fffff984 */ /* 0x000fe20000000800 */
[----:B------:R3:W-:Y:S06]  /*20a0*/  MEMBAR.ALL.CTA ;  /* 0x0000000000007992 */ /* 0x0007ec0000008000 */
[----:B---3--:R-:W3:Y:S01]  /*20b0*/  FENCE.VIEW.ASYNC.S ;  /* 0x00000000000073c6 */ /* 0x008ee20000000000 */
[----:B--2---:R-:W-:-:S13]  /*20c0*/  LOP3.LUT P0, RZ, R6, 0x1, RZ, 0xc0, !PT ;  /* 0x0000000106ff7812 */ /* 0x004fda000780c0ff */
[----:B---3--:R-:W-:Y:S01]  /*20d0*/  VOTEU.ANY UP1, P0 ;  /* 0x0000000000ff7886 */ /* 0x008fe20000020100 */
[----:B------:R-:W-:-:S13]  /*20e0*/  PLOP3.LUT P0, PT, PT, PT, UP1, 0x80, 0x8 ;  /* 0x000000000008781c */ /* 0x000fda0003f0f018 */
[----:B-1----:R-:W-:Y:S02]  /*20f0*/  @P0 LOP3.LUT R0, R5, 0xffff, RZ, 0xc0, !PT ;  /* 0x0000ffff05000812 */ /* 0x002fe400078ec0ff */
[----:B------:R-:W-:Y:S02]  /*2100*/  @P0 MOV R2, R4 ;  /* 0x0000000400020202 */ /* 0x000fe40000000f00 */
[----:B------:R-:W-:Y:S01]  /*2110*/  @P0 R2UR UR7, R0 ;  /* 0x00000000000702ca */ /* 0x000fe200000e0000 */
[----:B------:R-:W-:Y:S01]  /*2120*/  VIADD R0, R3, 0xa0 ;  /* 0x000000a003007836 */ /* 0x000fe20000000000 */
[----:B------:R-:W-:Y:S02]  /*2130*/  @P0 SHF.R.U32.HI R4, RZ, 0x10, R5 ;  /* 0x00000010ff040819 */ /* 0x000fe40000011605 */
[----:B------:R-:W-:Y:S02]  /*2140*/  @P0 R2UR UR8, R2 ;  /* 0x00000000020802ca */ /* 0x000fe400000e0000 */
[----:B------:R-:W-:-:S02]  /*2150*/  PRMT R0, RZ, 0x654, R0 ;  /* 0x00000654ff007816 */ /* 0x000fc40000000000 */
[----:B------:R-:W-:Y:S02]  /*2160*/  @P0 R2UR UR4, R4 ;  /* 0x00000000040402ca */ /* 0x000fe400000e0000 */
[----:B------:R1:W-:Y:S03]  /*2170*/  SYNCS.ARRIVE.TRANS64.RED.A1T0 RZ, [R0+URZ], RZ ;  /* 0x000000ff00ff79a7 */ /* 0x0003e600081004ff */
[----:B------:R-:W-:-:S04]  /*2180*/  @UP1 UMOV UR27, UR7 ;  /* 0x00000007001b1c82 */ /* 0x000fc80008000000 */
[----:B------:R-:W-:-:S04]  /*2190*/  @UP1 UMOV UR37, UR8 ;  /* 0x0000000800251c82 */ /* 0x000fc80008000000 */
[----:B------:R-:W-:Y:S01]  /*21a0*/  @UP1 UMOV UR36, UR4 ;  /* 0x0000000400241c82 */ /* 0x000fe20008000000 */
[----:B------:R-:W-:Y:S05]  /*21b0*/  BRA.U !UP0, `(.L_x_40) ;  /* 0x0000000108d47547 */ /* 0x000fea000b800000 */
[----:B------:R-:W2:Y:S01]  /*21c0*/  LDCU.128 UR12, c[0x0][0xb10] ;  /* 0x00016200ff0c77ac */ /* 0x000ea20008000c00 */
[----:B------:R-:W3:Y:S01]  /*21d0*/  LDCU UR26, c[0x0][0xb20] ;  /* 0x00016400ff1a77ac */ /* 0x000ee20008000800 */
[----:B------:R-:W4:Y:S01]  /*21e0*/  LDCU UR20, c[0x0][0xb0c] ;  /* 0x00016180ff1477ac */ /* 0x000f220008000800 */
[----:B------:R-:W1:Y:S01]  /*21f0*/  LDCU.64 UR10, c[0x0][0xb28] ;  /* 0x00016500ff0a77ac */ /* 0x000e620008000a00 */
[----:B------:R-:W-:Y:S02]  /*2200*/  UISETP.NE.AND UP3, UPT, UR42, 0x1, UPT ;  /* 0x000000012a00788c */ /* 0x000fe4000bf65270 */
[----:B--2---:R-:W-:Y:S02]  /*2210*/  UIMAD.WIDE.U32 UR16, UR38, UR15, URZ ;  /* 0x0000000f261072a5 */ /* 0x004fe4000f8e00ff */
[----:B------:R-:W-:Y:S02]  /*2220*/  UIMAD.WIDE.U32 UR8, UR39, UR12, URZ ;  /* 0x0000000c270872a5 */ /* 0x000fe4000f8e00ff */
[----:B------:R-:W-:-:S02]  /*2230*/  UISETP.NE.AND UP0, UPT, UR14, 0x1, UPT ;  /* 0x000000010e00788c */ /* 0x000fc4000bf05270 */
[----:B------:R-:W-:Y:S01]  /*2240*/  UIMAD.WIDE.U32 UR22, UR27, UR15, URZ ;  /* 0x0000000f1b1672a5 */ /* 0x000fe2000f8e00ff */
[----:B------:R-:W-:Y:S02]  /*2250*/  UMOV UR16, UR17 ;  /* 0x0000001100107c82 */ /* 0x000fe40008000000 */
[----:B------:R-:W-:Y:S01]  /*2260*/  UMOV UR8, UR9 ;  /* 0x0000000900087c82 */ /* 0x000fe20008000000 */
[----:B---3--:R-:W-:Y:S02]  /*2270*/  USHF.R.U32.HI UR16, URZ, UR26, UR16 ;  /* 0x0000001aff107299 */ /* 0x008fe40008011610 */
[----:B----4-:R-:W-:Y:S02]  /*2280*/  UISETP.NE.AND UP2, UPT, UR20, 0x1, UPT ;  /* 0x000000011400788c */ /* 0x010fe4000bf45270 */
[----:B------:R-:W-:Y:S02]  /*2290*/  USHF.R.U32.HI UR8, URZ, UR13, UR8 ;  /* 0x0000000dff087299 */ /* 0x000fe40008011608 */
[----:B------:R-:W-:-:S02]  /*22a0*/  USEL UR7, UR38, UR16, !UP0 ;  /* 0x0000001026077287 */ /* 0x000fc4000c000000 */
[----:B------:R-:W-:Y:S02]  /*22b0*/  USEL UR8, UR39, UR8, !UP2 ;  /* 0x0000000827087287 */ /* 0x000fe4000d000000 */
[----:B-1----:R-:W-:Y:S01]  /*22c0*/  UIMAD.WIDE.U32 UR16, UR7, UR10, URZ ;  /* 0x0000000a071072a5 */ /* 0x002fe2000f8e00ff */
[----:B------:R-:W-:Y:S01]  /*22d0*/  UMOV UR4, UR23 ;  /* 0x0000001700047c82 */ /* 0x000fe20008000000 */
[----:B------:R-:W-:Y:S02]  /*22e0*/  UIMAD.WIDE.U32 UR18, UR37, UR12, URZ ;  /* 0x0000000c251272a5 */ /* 0x000fe4000f8e00ff */
[----:B------:R-:W-:-:S03]  /*22f0*/  UIMAD.WIDE.U32 UR22, UR8, UR10, URZ ;  /* 0x0000000a081672a5 */ /* 0x000fc6000f8e00ff */
[----:B------:R-:W-:Y:S01]  /*2300*/  UMOV UR16, UR17 ;  /* 0x0000001100107c82 */ /* 0x000fe20008000000 */
[----:B------:R-:W-:Y:S02]  /*2310*/  USHF.R.U32.HI UR4, URZ, UR26, UR4 ;  /* 0x0000001aff047299 */ /* 0x000fe40008011604 */
[----:B------:R-:W-:Y:S01]  /*2320*/  @UP3 USHF.R.U32.HI UR7, URZ, UR11, UR16 ;  /* 0x0000000bff073299 */ /* 0x000fe20008011610 */
[----:B------:R-:W-:Y:S01]  /*2330*/  UMOV UR18, UR19 ;  /* 0x0000001300127c82 */ /* 0x000fe20008000000 */
[----:B------:R-:W-:Y:S01]  /*2340*/  UMOV UR22, UR23 ;  /* 0x0000001700167c82 */ /* 0x000fe20008000000 */
[----:B------:R-:W-:Y:S02]  /*2350*/  USHF.R.U32.HI UR13, URZ, UR13, UR18 ;  /* 0x0000000dff0d7299 */ /* 0x000fe40008011612 */
[----:B------:R-:W-:Y:S02]  /*2360*/  USEL UR4, UR27, UR4, !UP0 ;  /* 0x000000041b047287 */ /* 0x000fe4000c000000 */
[----:B------:R-:W-:-:S02]  /*2370*/  @UP3 USHF.R.U32.HI UR8, URZ, UR11, UR22 ;  /* 0x0000000bff083299 */ /* 0x000fc40008011616 */
[----:B------:R-:W-:Y:S02]  /*2380*/  UIMAD UR9, UR42, UR7, URZ ;  /* 0x000000072a0972a4 */ /* 0x000fe4000f8e02ff */
[----:B------:R-:W-:Y:S02]  /*2390*/  USEL UR7, UR37, UR13, !UP2 ;  /* 0x0000000d25077287 */ /* 0x000fe4000d000000 */
[----:B------:R-:W-:Y:S02]  /*23a0*/  UIMAD UR12, UR42, UR8, URZ ;  /* 0x000000082a0c72a4 */ /* 0x000fe4000f8e02ff */
[----:B------:R-:W-:Y:S02]  /*23b0*/  UISETP.GE.AND UP0, UPT, UR4, UR9, UPT ;  /* 0x000000090400728c */ /* 0x000fe4000bf06270 */
[----:B------:R-:W-:Y:S02]  /*23c0*/  UIMAD.WIDE.U32 UR16, UR4, UR10, URZ ;  /* 0x0000000a041072a5 */ /* 0x000fe4000f8e00ff */
[----:B------:R-:W-:-:S02]  /*23d0*/  UISETP.GE.OR UP0, UPT, UR7, UR12, UP0 ;  /* 0x0000000c0700728c */ /* 0x000fc40008706670 */
[----:B------:R-:W-:Y:S02]  /*23e0*/  UIMAD.WIDE.U32 UR12, UR7, UR10, URZ ;  /* 0x0000000a070c72a5 */ /* 0x000fe4000f8e00ff */
[----:B------:R-:W-:Y:S01]  /*23f0*/  UIADD3 UR15, UPT, UPT, -UR4, URZ, URZ ;  /* 0x000000ff040f7290 */ /* 0x000fe2000fffe1ff */
[----:B------:R-:W-:Y:S01]  /*2400*/  UMOV UR10, UR17 ;  /* 0x00000011000a7c82 */ /* 0x000fe20008000000 */
[----:B------:R-:W-:Y:S02]  /*2410*/  UIADD3 UR12, UPT, UPT, -UR7, URZ, URZ ;  /* 0x000000ff070c7290 */ /* 0x000fe4000fffe1ff */
[----:B------:R-:W-:-:S03]  /*2420*/  USHF.R.U32.HI UR10, URZ, UR11, UR10 ;  /* 0x0000000bff0a7299 */ /* 0x000fc6000801160a */
[----:B------:R-:W-:Y:S01]  /*2430*/  @!UP0 UMOV UR9, UR13 ;  /* 0x0000000d00098c82 */ /* 0x000fe20008000000 */
[----:B------:R-:W-:Y:S02]  /*2440*/  UIMAD UR15, UR14, UR15, UR27 ;  /* 0x0000000f0e0f72a4 */ /* 0x000fe4000f8e021b */
[----:B------:R-:W-:Y:S02]  /*2450*/  USEL UR10, UR4, UR10, !UP3 ;  /* 0x0000000a040a7287 */ /* 0x000fe4000d800000 */
[----:B------:R-:W-:Y:S02]  /*2460*/  @!UP0 USHF.R.U32.HI UR9, URZ, UR11, UR9 ;  /* 0x0000000bff098299 */ /* 0x000fe40008011609 */
[----:B------:R-:W-:Y:S02]  /*2470*/  UIADD3 UR11, UPT, UPT, -UR10, URZ, URZ ;  /* 0x000000ff0a0b7290 */ /* 0x000fe4000fffe1ff */
[----:B------:R-:W-:Y:S02]  /*2480*/  @!UP0 USEL UR9, UR7, UR9, !UP3 ;  /* 0x0000000907098287 */ /* 0x000fe4000d800000 */
[----:B------:R-:W-:-:S02]  /*2490*/  UIMAD UR11, UR42, UR11, UR4 ;  /* 0x0000000b2a0b72a4 */ /* 0x000fc4000f8e0204 */
[----:B------:R-:W-:Y:S02]  /*24a0*/  @!UP0 UIADD3 UR10, UPT, UPT, UR10, -UR9, URZ ;  /* 0x800000090a0a8290 */ /* 0x000fe4000fffe0ff */
[----:B------:R-:W-:Y:S02]  /*24b0*/  @!UP0 UIMAD UR9, UR11, UR8, UR9 ;  /* 0x000000080b0982a4 */ /* 0x000fe4000f8e0209 */
[----:B------:R-:W-:Y:S02]  /*24c0*/  @!UP0 UIMAD UR4, UR42, UR10, UR7 ;  /* 0x0000000a2a0482a4 */ /* 0x000fe4000f8e0207 */
[----:B------:R-:W-:Y:S02]  /*24d0*/  UIMAD UR8, UR20, UR12, UR37 ;  /* 0x0000000c140872a4 */ /* 0x000fe4000f8e0225 */
[----:B------:R-:W-:Y:S01]  /*24e0*/  UIMAD UR27, UR4, UR14, UR15 ;  /* 0x0000000e041b72a4 */ /* 0x000fe2000f8e020f */
[----:B------:R-:W-:Y:S02]  /*24f0*/  @!UP0 UMOV UR7, UR9 ;  /* 0x0000000900078c82 */ /* 0x000fe40008000000 */
[----:B------:R-:W-:-:S12]  /*2500*/  UIMAD UR37, UR7, UR20, UR8 ;  /* 0x00000014072572a4 */ /* 0x000fd8000f8e0208 */
.L_x_40:
[----:B------:R-:W2:Y:S02]  /*2510*/  LDCU UR4, c[0x0][0xb30] ;  /* 0x00016600ff0477ac */ /* 0x000ea40008000800 */
[----:B--2---:R-:W-:-:S09]  /*2520*/  UISETP.NE.AND UP0, UPT, UR4, 0x1, UPT ;  /* 0x000000010400788c */ /* 0x004fd2000bf05270 */
[----:B------:R-:W-:Y:S05]  /*2530*/  BRA.U UP0, `(.L_x_41) ;  /* 0x0000000100447547 */ /* 0x000fea000b800000 */
[----:B------:R-:W2:Y:S01]  /*2540*/  LDCU.128 UR12, c[0x0][0xb10] ;  /* 0x00016200ff0c77ac */ /* 0x000ea20008000c00 */
[----:B------:R-:W3:Y:S01]  /*2550*/  LDCU UR16, c[0x0][0xb0c] ;  /* 0x00016180ff1077ac */ /* 0x000ee20008000800 */
[----:B------:R-:W4:Y:S01]  /*2560*/  LDCU UR17, c[0x0][0xb20] ;  /* 0x00016400ff1177ac */ /* 0x000f220008000800 */
[----:B--2---:R-:W-:Y:S02]  /*2570*/  UIMAD.WIDE.U32 UR10, UR37, UR12, URZ ;  /* 0x0000000c250a72a5 */ /* 0x004fe4000f8e00ff */
[----:B------:R-:W-:Y:S02]  /*2580*/  UIMAD.WIDE.U32 UR8, UR27, UR15, URZ ;  /* 0x0000000f1b0872a5 */ /* 0x000fe4000f8e00ff */
[----:B---3--:R-:W-:Y:S02]  /*2590*/  UISETP.NE.AND UP2, UPT, UR16, 0x1, UPT ;  /* 0x000000011000788c */ /* 0x008fe4000bf45270 */
[----:B------:R-:W-:Y:S01]  /*25a0*/  UISETP.NE.AND UP0, UPT, UR14, 0x1, UPT ;  /* 0x000000010e00788c */ /* 0x000fe2000bf05270 */
[----:B------:R-:W-:-:S02]  /*25b0*/  UMOV UR7, UR11 ;  /* 0x0000000b00077c82 */ /* 0x000fc40008000000 */
[----:B------:R-:W-:Y:S01]  /*25c0*/  UMOV UR4, UR9 ;  /* 0x0000000900047c82 */ /* 0x000fe20008000000 */
[----:B------:R-:W-:Y:S02]  /*25d0*/  USHF.R.U32.HI UR7, URZ, UR13, UR7 ;  /* 0x0000000dff077299 */ /* 0x000fe40008011607 */
[----:B----4-:R-:W-:Y:S02]  /*25e0*/  USHF.R.U32.HI UR4, URZ, UR17, UR4 ;  /* 0x00000011ff047299 */ /* 0x010fe40008011604 */
[----:B------:R-:W-:Y:S02]  /*25f0*/  USEL UR7, UR37, UR7, !UP2 ;  /* 0x0000000725077287 */ /* 0x000fe4000d000000 */
[----:B------:R-:W-:-:S04]  /*2600*/  USEL UR4, UR27, UR4, !UP0 ;  /* 0x000000041b047287 */ /* 0x000fc8000c000000 */
[----:B------:R-:W-:Y:S02]  /*2610*/  UIADD3 UR8, UPT, UPT, UR7, -UR4, URZ ;  /* 0x8000000407087290 */ /* 0x000fe4000fffe0ff */
[----:B------:R-:W-:Y:S02]  /*2620*/  UIADD3 UR4, UPT, UPT, -UR7, UR4, URZ ;  /* 0x0000000407047290 */ /* 0x000fe4000fffe1ff */
[----:B------:R-:W-:Y:S02]  /*2630*/  UIMAD UR27, UR8, UR14, UR27 ;  /* 0x0000000e081b72a4 */ /* 0x000fe4000f8e021b */
[----:B------:R-:W-:-:S12]  /*2640*/  UIMAD UR37, UR4, UR16, UR37 ;  /* 0x00000010042572a4 */ /* 0x000fd8000f8e0225 */
.L_x_41:
[----:B------:R-:W-:Y:S01]  /*2650*/  VIADD R11, R11, 0x1 ;  /* 0x000000010b0b7836 */ /* 0x000fe20000000000 */
[----:B------:R-:W-:Y:S02]  /*2660*/  R2UR UR7, R77 ;  /* 0x000000004d0772ca */ /* 0x000fe400000e0000 */
[----:B------:R-:W-:Y:S02]  /*2670*/  R2UR UR4, R76 ;  /* 0x000000004c0472ca */ /* 0x000fe400000e0000 */
[C---:B------:R-:W-:Y:S02]  /*2680*/  ISETP.NE.AND P0, PT, R11.reuse, 0x2, PT ;  /* 0x000000020b00780c */ /* 0x040fe40003f05270 */
[----:B------:R-:W-:Y:S02]  /*2690*/  PLOP3.LUT P1, PT, PT, PT, PT, 0x80, 0x8 ;  /* 0x000000000008781c */ /* 0x000fe40003f2f070 */
[----:B-1----:R-:W-:Y:S02]  /*26a0*/  SEL R0, RZ, 0x1, P0 ;  /* 0x00000001ff007807 */ /* 0x002fe40000000000 */
[----:B------:R-:W-:-:S02]  /*26b0*/  SEL R11, R11, RZ, P0 ;  /* 0x000000ff0b0b7207 */ /* 0x000fc40000000000 */
[----:B------:R-:W-:Y:S01]  /*26c0*/  LOP3.LUT R10, R10, R0, RZ, 0x3c, !PT ;  /* 0x000000000a0a7212 */ /* 0x000fe200078e3cff */
[----:B------:R-:W-:Y:S02]  /*26d0*/  UIADD3 UR30, UPT, UPT, UR37, UR7, URZ ;  /* 0x00000007251e7290 */ /* 0x000fe4000fffe0ff */
[----:B------:R-:W-:Y:S01]  /*26e0*/  UIADD3 UR31, UPT, UPT, UR27, UR4, URZ ;  /* 0x000000041b1f7290 */ /* 0x000fe2000fffe0ff */
[----:B------:R-:W-:Y:S11]  /*26f0*/  BRA.U UP1, `(.L_x_42) ;  /* 0xfffffff1013c7547 */ /* 0x000ff6000b83ffff */
[----:B------:R-:W-:Y:S01]  /*2700*/  UIADD3 UR7, UPT, UPT, UR6, 0x20, URZ ;  /* 0x0000002006077890 */ /* 0x000fe2000fffe0ff */
[----:B------:R-:W-:-:S03]  /*2710*/  SHF.L.U32 R2, R12, 0x1f, RZ ;  /* 0x0000001f0c027819 */ /* 0x000fc600000006ff */
[----:B------:R-:W-:-:S09]  /*2720*/  ULEA UR4, UR5, UR7, 0x3 ;  /* 0x0000000705047291 */ /* 0x000fd2000f8e18ff */
[----:B------:R-:W1:Y:S02]  /*2730*/  SYNCS.PHASECHK.TRANS64.TRYWAIT P0, [UR4], R2 ;  /* 0x00000002ff0075a7 */ /* 0x000e640008001104 */
[----:B-1----:R-:W-:Y:S05]  /*2740*/  @!P0 BRA `(.L_x_43) ;  /* 0x0000007000288947 */ /* 0x002fea0003800000 */
.L_x_137:
[----:B------:R-:W-:-:S04]  /*2750*/  UIADD3 UR4, UPT, UPT, UR5, 0x1, URZ ;  /* 0x0000000105047890 */ /* 0x000fc8000fffe0ff */
[----:B------:R-:W-:-:S04]  /*2760*/  UISETP.NE.AND UP0, UPT, UR4, 0x4, UPT ;  /* 0x000000040400788c */ /* 0x000fc8000bf05270 */
[----:B------:R-:W-:Y:S02]  /*2770*/  USEL UR6, URZ, 0x1, UP0 ;  /* 0x00000001ff067887 */ /* 0x000fe40008000000 */
[----:B------:R-:W-:-:S04]  /*2780*/  USEL UR4, UR4, URZ, UP0 ;  /* 0x000000ff04047287 */ /* 0x000fc80008000000 */
[----:B------:R-:W-:Y:S01]  /*2790*/  ULEA UR5, UR4, UR7, 0x3 ;  /* 0x0000000704057291 */ /* 0x000fe2000f8e18ff */
[----:B-1----:R-:W-:-:S04]  /*27a0*/  LOP3.LUT R2, R12, UR6, RZ, 0x3c, !PT ;  /* 0x000000060c027c12 */ /* 0x002fc8000f8e3cff */
[----:B------:R-:W-:-:S04]  /*27b0*/  SHF.L.U32 R3, R2, 0x1f, RZ ;  /* 0x0000001f02037819 */ /* 0x000fc800000006ff */
[----:B------:R-:W1:Y:S02]  /*27c0*/  SYNCS.PHASECHK.TRANS64.TRYWAIT P0, [UR5], R3 ;  /* 0x00000003ff0075a7 */ /* 0x000e640008001105 */
[----:B-1----:R-:W-:Y:S05]  /*27d0*/  @!P0 BRA `(.L_x_44) ;  /* 0x00000070001c8947 */ /* 0x002fea0003800000 */
.L_x_139:
[----:B------:R-:W-:-:S04]  /*27e0*/  UIADD3 UR4, UPT, UPT, UR4, 0x1, URZ ;  /* 0x0000000104047890 */ /* 0x000fc8000fffe0ff */
[----:B------:R-:W-:-:S04]  /*27f0*/  UISETP.NE.AND UP0, UPT, UR4, 0x4, UPT ;  /* 0x000000040400788c */ /* 0x000fc8000bf05270 */
[----:B------:R-:W-:Y:S02]  /*2800*/  USEL UR6, URZ, 0x1, UP0 ;  /* 0x00000001ff067887 */ /* 0x000fe40008000000 */
[----:B------:R-:W-:-:S04]  /*2810*/  USEL UR4, UR4, URZ, UP0 ;  /* 0x000000ff04047287 */ /* 0x000fc80008000000 */
[----:B------:R-:W-:Y:S01]  /*2820*/  ULEA UR5, UR4, UR7, 0x3 ;  /* 0x0000000704057291 */ /* 0x000fe2000f8e18ff */
[----:B------:R-:W-:-:S04]  /*2830*/  LOP3.LUT R2, R2, UR6, RZ, 0x3c, !PT ;  /* 0x0000000602027c12 */ /* 0x000fc8000f8e3cff */
[----:B-1----:R-:W-:-:S04]  /*2840*/  SHF.L.U32 R3, R2, 0x1f, RZ ;  /* 0x0000001f02037819 */ /* 0x002fc800000006ff */
[----:B------:R-:W1:Y:S02]  /*2850*/  SYNCS.PHASECHK.TRANS64.TRYWAIT P0, [UR5], R3 ;  /* 0x00000003ff0075a7 */ /* 0x000e640008001105 */
[----:B-1----:R-:W-:Y:S05]  /*2860*/  @!P0 BRA `(.L_x_45) ;  /* 0x0000007000108947 */ /* 0x002fea0003800000 */
.L_x_141:
[----:B------:R-:W-:-:S04]  /*2870*/  UIADD3 UR4, UPT, UPT, UR4, 0x1, URZ ;  /* 0x0000000104047890 */ /* 0x000fc8000fffe0ff */
[----:B------:R-:W-:-:S04]  /*2880*/  UISETP.NE.AND UP0, UPT, UR4, 0x4, UPT ;  /* 0x000000040400788c */ /* 0x000fc8000bf05270 */
[----:B------:R-:W-:Y:S02]  /*2890*/  USEL UR5, URZ, 0x1, UP0 ;  /* 0x00000001ff057887 */ /* 0x000fe40008000000 */
[----:B------:R-:W-:-:S04]  /*28a0*/  USEL UR4, UR4, URZ, UP0 ;  /* 0x000000ff04047287 */ /* 0x000fc80008000000 */
[----:B------:R-:W-:Y:S01]  /*28b0*/  ULEA UR4, UR4, UR7, 0x3 ;  /* 0x0000000704047291 */ /* 0x000fe2000f8e18ff */
[----:B------:R-:W-:-:S04]  /*28c0*/  LOP3.LUT R2, R2, UR5, RZ, 0x3c, !PT ;  /* 0x0000000502027c12 */ /* 0x000fc8000f8e3cff */
[----:B------:R-:W-:Y:S01]  /*28d0*/  SHF.L.U32 R2, R2, 0x1f, RZ ;  /* 0x0000001f02027819 */ /* 0x000fe200000006ff */
[----:B-1----:R-:W-:-:S07]  /*28e0*/  IMAD.U32 R0, RZ, RZ, UR4 ;  /* 0x00000004ff007e24 */ /* 0x002fce000f8e00ff */
.L_x_46:
[----:B-1----:R1:W2:Y:S02]  /*28f0*/  SYNCS.PHASECHK.TRANS64.TRYWAIT P0, [R0+URZ], R2 ;  /* 0x00000002000075a7 */ /* 0x0022a400080011ff */
[----:B--2---:R-:W-:Y:S05]  /*2900*/  @!P0 NANOSLEEP.SYNCS 0x989680 ;  /* 0x009896800000895d */ /* 0x004fea0003900000 */
[----:B------:R-:W2:Y:S02]  /*2910*/  @!P0 SYNCS.PHASECHK.TRANS64 P0, [R0+URZ], R2 ;  /* 0x00000002000085a7 */ /* 0x000ea400080010ff */
[----:B--2---:R-:W-:Y:S05]  /*2920*/  @P0 EXIT ;  /* 0x000000000000094d */ /* 0x004fea0003800000 */
[----:B------:R-:W-:Y:S05]  /*2930*/  BRA `(.L_x_46) ;  /* 0xfffffffc00ec7947 */ /* 0x000fea000383ffff */
.L_x_22:
[----:B------:R-:W-:-:S04]  /*2940*/  UISETP.NE.AND UP0, UPT, UR45, URZ, UPT ;  /* 0x000000ff2d00728c */ /* 0x000fc8000bf05270 */
[----:B------:R-:W-:-:S09]  /*2950*/  UISETP.NE.OR UP0, UPT, UR18, 0x1, UP0 ;  /* 0x000000011200788c */ /* 0x000fd20008705670 */
[----:B------:R-:W-:Y:S05]  /*2960*/  BRA.U UP0, `(.L_x_47) ;  /* 0x0000000500487547 */ /* 0x000fea000b800000 */
[----:B------:R-:W-:Y:S01]  /*2970*/  ISETP.GE.U32.AND P2, PT, R0, 0x2, PT ;  /* 0x000000020000780c */ /* 0x000fe20003f46070 */
[----:B------:R-:W-:Y:S01]  /*2980*/  IMAD.MOV.U32 R12, RZ, RZ, 0x1 ;  /* 0x00000001ff0c7424 */ /* 0x000fe200078e00ff */
[----:B------:R-:W-:Y:S02]  /*2990*/  CS2R R10, SRZ ;  /* 0x00000000000a7805 */ /* 0x000fe4000001ff00 */
[----:B------:R-:W-:Y:S01]  /*29a0*/  CS2R R8, SRZ ;  /* 0x0000000000087805 */ /* 0x000fe2000001ff00 */
[----:B------:R-:W-:Y:S01]  /*29b0*/  UMOV UR6, 0x400 ;  /* 0x0000040000067882 */ /* 0x000fe20000000000 */
[----:B------:R-:W-:Y:S01]  /*29c0*/  UMOV UR5, URZ ;  /* 0x000000ff00057c82 */ /* 0x000fe20008000000 */
[----:B------:R-:W-:-:S12]  /*29d0*/  ULEA UR6, UR45, UR6, 0x18 ;  /* 0x000000062d067291 */ /* 0x000fd8000f8ec0ff */
.L_x_51:
[----:B------:R-:W-:Y:S02]  /*29e0*/  LEA R2, R8, UR6, 0x3 ;  /* 0x0000000608027c11 */ /* 0x000fe4000f8e18ff */
[----:B------:R-:W-:-:S03]  /*29f0*/  SHF.L.U32 R4, R9, 0x1f, RZ ;  /* 0x0000001f09047819 */ /* 0x000fc600000006ff */
[----:B------:R-:W-:Y:S01]  /*2a00*/  VIADD R5, R2, 0x100 ;  /* 0x0000010002057836 */ /* 0x000fe20000000000 */
[----:B------:R-:W2:Y:S02]  /*2a10*/  SYNCS.PHASECHK.TRANS64.TRYWAIT P0, [R2+URZ+0xf0], R4 ;  /* 0x0000f004020075a7 */ /* 0x000ea400080011ff */
[----:B--2---:R-:W-:Y:S05]  /*2a20*/  @!P0 BRA `(.L_x_48) ;  /* 0x0000006c00b88947 */ /* 0x004fea0003800000 */
.L_x_142:
[----:B------:R-:W-:Y:S01]  /*2a30*/  ULEA UR4, UR5, UR6, 0x3 ;  /* 0x0000000605047291 */ /* 0x000fe2000f8e18ff */
[----:B--2---:R-:W-:Y:S01]  /*2a40*/  PRMT R2, RZ, 0x654, R5 ;  /* 0x00000654ff027816 */ /* 0x004fe20000000005 */
[----:B------:R-:W-:Y:S01]  /*2a50*/  @!P2 IMAD.MOV.U32 R4, RZ, RZ, 0x10 ;  /* 0x00000010ff04a424 */ /* 0x000fe200078e00ff */
[----:B------:R-:W-:Y:S01]  /*2a60*/  SHF.L.U32 R5, R12, 0x1f, RZ ;  /* 0x0000001f0c057819 */ /* 0x000fe200000006ff */
[----:B------:R-:W-:Y:S01]  /*2a70*/  UIADD3 UR7, UPT, UPT, UR4, 0x90, URZ ;  /* 0x0000009004077890 */ /* 0x000fe2000fffe0ff */
[----:B------:R2:W-:Y:S05]  /*2a80*/  SYNCS.ARRIVE.TRANS64.RED.A1T0 RZ, [R2+URZ], RZ ;  /* 0x000000ff02ff79a7 */ /* 0x0005ea00081004ff */
[----:B------:R-:W-:Y:S01]  /*2a90*/  IMAD.U32 R6, RZ, RZ, UR7 ;  /* 0x00000007ff067e24 */ /* 0x000fe2000f8e00ff */
[----:B------:R-:W3:Y:S04]  /*2aa0*/  SYNCS.PHASECHK.TRANS64.TRYWAIT P0, [UR4+0xa0], R5 ;  /* 0x0000a005ff0075a7 */ /* 0x000ee80008001104 */
[----:B------:R-:W-:Y:S01]  /*2ab0*/  PRMT R6, R0, 0x654, R6 ;  /* 0x0000065400067816 */ /* 0x000fe20000000006 */
[----:B--23--:R-:W-:Y:S06]  /*2ac0*/  @!P0 BRA `(.L_x_49) ;  /* 0x0000006c00a48947 */ /* 0x00cfec0003800000 */
.L_x_144:
[----:B------:R-:W-:Y:S01]  /*2ad0*/  ULEA UR8, UR5, UR6, 0x4 ;  /* 0x0000000605087291 */ /* 0x000fe2000f8e20ff */
[----:B------:R-:W-:Y:S01]  /*2ae0*/  SEL R3, R6, R3, !P2 ;  /* 0x0000000306037207 */ /* 0x000fe20005000000 */
[----:B------:R-:W-:Y:S01]  /*2af0*/  UIADD3 UR9, UPT, UPT, UR4, 0x90, URZ ;  /* 0x0000009004097890 */ /* 0x000fe2000fffe0ff */
[----:B--2---:R-:W-:Y:S01]  /*2b00*/  LEA R2, R11, UR6, 0x3 ;  /* 0x000000060b027c11 */ /* 0x004fe2000f8e18ff */
[----:B------:R-:W-:Y:S01]  /*2b10*/  UIADD3 UR8, UPT, UPT, UR8, 0x120, URZ ;  /* 0x0000012008087890 */ /* 0x000fe2000fffe0ff */
[----:B------:R2:W-:Y:S01]  /*2b20*/  @!P2 SYNCS.ARRIVE.TRANS64.RED RZ, [R3+URZ], R4 ;  /* 0x0000000403ffa9a7 */ /* 0x0005e200080004ff */
[----:B------:R-:W-:Y:S01]  /*2b30*/  UIADD3 UR4, UPT, UPT, UR5, 0x1, URZ ;  /* 0x0000000105047890 */ /* 0x000fe2000fffe0ff */
[----:B------:R-:W-:-:S03]  /*2b40*/  VIADD R8, R8, 0x1 ;  /* 0x0000000108087836 */ /* 0x000fc60000000000 */
[----:B------:R-:W-:Y:S02]  /*2b50*/  UISETP.NE.AND UP0, UPT, UR4, 0x2, UPT ;  /* 0x000000020400788c */ /* 0x000fe4000bf05270 */
[----:B------:R-:W-:Y:S01]  /*2b60*/  ISETP.NE.AND P0, PT, R8, 0x2, PT ;  /* 0x000000020800780c */ /* 0x000fe20003f05270 */
[----:B------:R-:W-:Y:S06]  /*2b70*/  UGETNEXTWORKID.BROADCAST [UR8], [UR9] ;  /* 0x00000000080073ca */ /* 0x000fec0008000100 */
[----:B------:R-:W-:Y:S02]  /*2b80*/  USEL UR7, URZ, 0x1, UP0 ;  /* 0x00000001ff077887 */ /* 0x000fe40008000000 */
[----:B------:R-:W-:-:S04]  /*2b90*/  USEL UR5, UR4, URZ, UP0 ;  /* 0x000000ff04057287 */ /* 0x000fc80008000000 */
[----:B------:R-:W-:Y:S02]  /*2ba0*/  LOP3.LUT R12, R12, UR7, RZ, 0x3c, !PT ;  /* 0x000000070c0c7c12 */ /* 0x000fe4000f8e3cff */
[----:B--2---:R-:W-:-:S04]  /*2bb0*/  SHF.L.U32 R4, R10, 0x1f, RZ ;  /* 0x0000001f0a047819 */ /* 0x004fc800000006ff */
[----:B------:R-:W2:Y:S02]  /*2bc0*/  SYNCS.PHASECHK.TRANS64.TRYWAIT P1, [R2+URZ+0x90], R4 ;  /* 0x00009004020075a7 */ /* 0x000ea400080211ff */
[----:B--2---:R-:W-:Y:S05]  /*2bd0*/  @!P1 BRA `(.L_x_50) ;  /* 0x0000006c00789947 */ /* 0x004fea0003800000 */
.L_x_145:
[C---:B--2---:R-:W-:Y:S01]  /*2be0*/  LEA R4, R11.reuse, UR6, 0x4 ;  /* 0x000000060b047c11 */ /* 0x044fe2000f8e20ff */
[----:B------:R-:W-:Y:S01]  /*2bf0*/  VIADD R2, R2, 0xa0 ;  /* 0x000000a002027836 */ /* 0x000fe20000000000 */
[----:B------:R-:W-:Y:S01]  /*2c00*/  SEL R8, R8, RZ, P0 ;  /* 0x000000ff08087207 */ /* 0x000fe20000000000 */
[----:B------:R-:W-:-:S03]  /*2c10*/  VIADD R11, R11, 0x1 ;  /* 0x000000010b0b7836 */ /* 0x000fc60000000000 */
[----:B------:R-:W2:Y:S01]  /*2c20*/  LDS.128 R4, [R4+0x120] ;  /* 0x0001200004047984 */ /* 0x000ea20000000c00 */
[----:B------:R-:W-:Y:S02]  /*2c30*/  PRMT R2, RZ, 0x654, R2 ;  /* 0x00000654ff027816 */ /* 0x000fe40000000002 */
[C---:B------:R-:W-:Y:S01]  /*2c40*/  ISETP.NE.AND P1, PT, R11.reuse, 0x2, PT ;  /* 0x000000020b00780c */ /* 0x040fe20003f25270 */
[----:B------:R-:W-:Y:S01]  /*2c50*/  @!PT LDS RZ, [RZ] ;  /* 0x00000000fffff984 */ /* 0x000fe20000000800 */
[----:B------:R-:W-:Y:S01]  /*2c60*/  @!PT LDS RZ, [RZ] ;  /* 0x00000000fffff984 */ /* 0x000fe20000000800 */
[----:B------:R-:W-:Y:S01]  /*2c70*/  @!PT LDS RZ, [RZ] ;  /* 0x00000000fffff984 */ /* 0x000fe20000000800 */
[----:B------:R-:W-:Y:S01]  /*2c80*/  @!PT LDS RZ, [RZ] ;  /* 0x00000000fffff984 */ /* 0x000fe20000000800 */
[----:B------:R3:W-:Y:S06]  /*2c90*/  MEMBAR.ALL.CTA ;  /* 0x0000000000007992 */ /* 0x0007ec0000008000 */
[----:B---3--:R-:W3:Y:S01]  /*2ca0*/  FENCE.VIEW.ASYNC.S ;  /* 0x00000000000073c6 */ /* 0x008ee20000000000 */
[----:B------:R-:W-:Y:S01]  /*2cb0*/  SEL R11, R11, RZ, P1 ;  /* 0x000000ff0b0b7207 */ /* 0x000fe20000800000 */
[----:B---3--:R3:W-:Y:S01]  /*2cc0*/  SYNCS.ARRIVE.TRANS64.RED.A1T0 RZ, [R2+URZ], RZ ;  /* 0x000000ff02ff79a7 */ /* 0x0087e200081004ff */
[----:B--2---:R-:W-:-:S02]  /*2cd0*/  LOP3.LUT P3, RZ, R6, 0x1, RZ, 0xc0, !PT ;  /* 0x0000000106ff7812 */ /* 0x004fc4000786c0ff */
[----:B------:R-:W-:-:S04]  /*2ce0*/  SEL R4, RZ, 0x1, P1 ;  /* 0x00000001ff047807 */ /* 0x000fc80000800000 */
[----:B------:R-:W-:Y:S02]  /*2cf0*/  LOP3.LUT R10, R10, R4, RZ, 0x3c, !PT ;  /* 0x000000040a0a7212 */ /* 0x000fe400078e3cff */
[----:B---3--:R-:W-:-:S04]  /*2d00*/  SEL R2, RZ, 0x1, P0 ;  /* 0x00000001ff027807 */ /* 0x008fc80000000000 */
[----:B------:R-:W-:Y:S01]  /*2d10*/  LOP3.LUT R9, R9, R2, RZ, 0x3c, !PT ;  /* 0x0000000209097212 */ /* 0x000fe200078e3cff */
[----:B------:R-:W-:Y:S06]  /*2d20*/  @P3 BRA `(.L_x_51) ;  /* 0xfffffffc002c3947 */ /* 0x000fec000383ffff */
[----:B------:R-:W-:Y:S01]  /*2d30*/  ULEA UR4, UR5, UR6, 0x3 ;  /* 0x0000000605047291 */ /* 0x000fe2000f8e18ff */
[----:B------:R-:W-:-:S08]  /*2d40*/  SHF.L.U32 R2, R12, 0x1f, RZ ;  /* 0x0000001f0c027819 */ /* 0x000fd000000006ff */
[----:B------:R-:W2:Y:S02]  /*2d50*/  SYNCS.PHASECHK.TRANS64 P0, [UR4+0xa0], R2 ;  /* 0x0000a002ff0075a7 */ /* 0x000ea40008001004 */
[----:B--2---:R-:W-:Y:S05]  /*2d60*/  @P0 BRA `(.L_x_52) ;  /* 0x0000000000080947 */ /* 0x004fea0003800000 */
[----:B------:R-:W2:Y:S02]  /*2d70*/  SYNCS.PHASECHK.TRANS64.TRYWAIT P0, [UR4+0xa0], R2 ;  /* 0x0000a002ff0075a7 */ /* 0x000ea40008001104 */
[----:B--2---:R-:W-:Y:S05]  /*2d80*/  @!P0 BRA `(.L_x_53) ;  /* 0x0000006c00208947 */ /* 0x004fea0003800000 */
.L_x_52:
[----:B------:R-:W-:-:S04]  /*2d90*/  UIADD3 UR7, UPT, UPT, UR5, 0x1, URZ ;  /* 0x0000000105077890 */ /* 0x000fc8000fffe0ff */
[----:B------:R-:W-:-:S04]  /*2da0*/  UISETP.NE.AND UP0, UPT, UR7, 0x2, UPT ;  /* 0x000000020700788c */ /* 0x000fc8000bf05270 */
[----:B------:R-:W-:Y:S02]  /*2db0*/  USEL UR8, URZ, 0x1, UP0 ;  /* 0x00000001ff087887 */ /* 0x000fe40008000000 */
[----:B------:R-:W-:-:S04]  /*2dc0*/  USEL UR7, UR7, URZ, UP0 ;  /* 0x000000ff07077287 */ /* 0x000fc80008000000 */
[----:B------:R-:W-:Y:S01]  /*2dd0*/  ULEA UR7, UR7, UR6, 0x3 ;  /* 0x0000000607077291 */ /* 0x000fe2000f8e18ff */
[----:B--2---:R-:W-:-:S04]  /*2de0*/  LOP3.LUT R2, R12, UR8, RZ, 0x3c, !PT ;  /* 0x000000080c027c12 */ /* 0x004fc8000f8e3cff */
[----:B------:R-:W-:-:S04]  /*2df0*/  SHF.L.U32 R0, R2, 0x1f, RZ ;  /* 0x0000001f02007819 */ /* 0x000fc800000006ff */
[----:B------:R-:W2:Y:S02]  /*2e00*/  SYNCS.PHASECHK.TRANS64 P0, [UR7+0xa0], R0 ;  /* 0x0000a000ff0075a7 */ /* 0x000ea40008001007 */
[----:B-12---:R-:W-:Y:S05]  /*2e10*/  @P0 EXIT ;  /* 0x000000000000094d */ /* 0x006fea0003800000 */
[----:B------:R-:W-:Y:S02]  /*2e20*/  SHF.L.U32 R2, R2, 0x1f, RZ ;  /* 0x0000001f02027819 */ /* 0x000fe400000006ff */
[----:B------:R-:W-:-:S07]  /*2e30*/  MOV R0, UR7 ;  /* 0x0000000700007c02 */ /* 0x000fce0008000f00 */
.L_x_54:
[----:B-1----:R1:W2:Y:S02]  /*2e40*/  SYNCS.PHASECHK.TRANS64.TRYWAIT P0, [R0+URZ+0xa0], R2 ;  /* 0x0000a002000075a7 */ /* 0x0022a400080011ff */
[----:B--2---:R-:W-:Y:S05]  /*2e50*/  @!P0 NANOSLEEP.SYNCS 0x989680 ;  /* 0x009896800000895d */ /* 0x004fea0003900000 */
[----:B------:R-:W2:Y:S02]  /*2e60*/  @!P0 SYNCS.PHASECHK.TRANS64 P0, [R0+URZ+0xa0], R2 ;  /* 0x0000a002000085a7 */ /* 0x000ea400080010ff */
[----:B--2---:R-:W-:Y:S05]  /*2e70*/  @P0 EXIT ;  /* 0x000000000000094d */ /* 0x004fea0003800000 */
[----:B------:R-:W-:Y:S05]  /*2e80*/  BRA `(.L_x_54) ;  /* 0xfffffffc00ec7947 */ /* 0x000fea000383ffff */
.L_x_47:
[----:B------:R-:W-:Y:S05]  /*2e90*/  BRA.U UP4, `(.L_x_55) ;  /* 0x0000000d04807547 */ /* 0x000fea000b800000 */
[----:B------:R-:W-:Y:S01]  /*2ea0*/  UMOV UR4, 0x40 ;  /* 0x0000004000047882 */ /* 0x000fe20000000000 */
[----:B------:R-:W-:Y:S01]  /*2eb0*/  NOP ;  /* 0x0000000000007918 */ /* 0x000fe20000000000 */
[----:B------:R-:W-:Y:S01]  /*2ec0*/  ULEA UR5, UR45, UR4, 0x18 ;  /* 0x000000042d057291 */ /* 0x000fe2000f8ec0ff */
[----:B------:R-:W-:Y:S02]  /*2ed0*/  UMOV UR6, 0x400 ;  /* 0x0000040000067882 */ /* 0x000fe40000000000 */
[----:B------:R-:W-:-:S06]  /*2ee0*/  ULEA UR6, UR45, UR6, 0x18 ;  /* 0x000000062d067291 */ /* 0x000fcc000f8ec0ff */
[----:B------:R-:W2:Y:S02]  /*2ef0*/  LDS.U8 R0, [UR5+0x1c] ;  /* 0x00001c05ff007984 */ /* 0x000ea40008000000 */
[----:B--2---:R-:W-:-:S13]  /*2f00*/  ISETP.NE.AND P0, PT, R0, RZ, PT ;  /* 0x000000ff0000720c */ /* 0x004fda0003f05270 */
[----:B------:R-:W-:Y:S05]  /*2f10*/  @P0 BRA `(.L_x_56) ;  /* 0x0000000000580947 */ /* 0x000fea0003800000 */
[----:B------:R-:W-:-:S13]  /*2f20*/  ELECT P0, URZ, PT ;  /* 0x0000000000ff782f */ /* 0x000fda0003800000 */
[----:B------:R-:W-:Y:S05]  /*2f30*/  @!P0 BRA `(.L_x_57) ;  /* 0x0000000000608947 */ /* 0x000fea0003800000 */
[----:B------:R-:W-:Y:S01]  /*2f40*/  UMOV UR4, 0x10 ;  /* 0x0000001000047882 */ /* 0x000fe20000000000 */
[----:B------:R-:W-:Y:S01]  /*2f50*/  HFMA2 R0, -RZ, RZ, 0, 5.9604644775390625e-08 ;  /* 0x00000001ff007431 */ /* 0x000fe200000001ff */
[----:B------:R-:W-:-:S03]  /*2f60*/  MOV R3, 0xffff ;  /* 0x0000ffff00037802 */ /* 0x000fc60000000f00 */
[----:B------:R-:W-:Y:S04]  /*2f70*/  DEPBAR.LE SB2, 0x36 ;  /* 0x0000ad800000791a */ /* 0x000fe80000000000 */
[----:B------:R-:W2:Y:S02]  /*2f80*/  UTCATOMSWS.FIND_AND_SET.ALIGN UP0, UR4, UR4 ;  /* 0x00000004000475e3 */ /* 0x000ea40008000800 */
[----:B--2---:R-:W-:Y:S01]  /*2f90*/  MOV R4, UR4 ;  /* 0x0000000400047c02 */ /* 0x004fe20008000f00 */
[----:B------:R-:W-:Y:S06]  /*2fa0*/  BRA.U UP0, `(.L_x_58) ;  /* 0x0000000100187547 */ /* 0x000fec000b800000 */
.L_x_59:
[----:B------:R-:W-:Y:S05]  /*2fb0*/  NANOSLEEP 0x64 ;  /* 0x000000640000795d */ /* 0x000fea0003800000 */
[----:B------:R-:W-:-:S05]  /*2fc0*/  UMOV UR4, 0x10 ;  /* 0x0000001000047882 */ /* 0x000fca0000000000 */
[----:B------:R-:W-:Y:S04]  /*2fd0*/  DEPBAR.LE SB2, 0x36 ;  /* 0x0000ad800000791a */ /* 0x000fe80000000000 */
[----:B------:R-:W2:Y:S02]  /*2fe0*/  UTCATOMSWS.FIND_AND_SET.ALIGN UP0, UR4, UR4 ;  /* 0x00000004000475e3 */ /* 0x000ea40008000800 */
[----:B--2---:R-:W-:Y:S01]  /*2ff0*/  MOV R4, UR4 ;  /* 0x0000000400047c02 */ /* 0x004fe20008000f00 */
[----:B------:R-:W-:Y:S05]  /*3000*/  BRA.U !UP0, `(.L_x_59) ;  /* 0xfffffffd08e87547 */ /* 0x000fea000b83ffff */
.L_x_58:
[-C--:B------:R-:W-:Y:S02]  /*3010*/  SHF.L.U32 R3, R3, R4.reuse, RZ ;  /* 0x0000000403037219 */ /* 0x080fe400000006ff */
[----:B------:R-:W-:Y:S01]  /*3020*/  SHF.L.U32 R0, R0, R4, RZ ;  /* 0x0000000400007219 */ /* 0x000fe200000006ff */
[----:B------:R-:W-:Y:S02]  /*3030*/  IMAD.SHL.U32 R4, R4, 0x20, RZ ;  /* 0x0000002004047824 */ /* 0x000fe400078e00ff */
[----:B------:R2:W-:Y:S04]  /*3040*/  ATOMS.OR RZ, [UR5+0x14], R3 ;  /* 0x00001403ffff798c */ /* 0x0005e8000b000005 */
[----:B------:R2:W-:Y:S04]  /*3050*/  ATOMS.OR RZ, [UR5+0x18], R0 ;  /* 0x00001800ffff798c */ /* 0x0005e8000b000005 */
[----:B------:R2:W-:Y:S01]  /*3060*/  STS [UR6+0x140], R4 ;  /* 0x00014004ff007988 */ /* 0x0005e20008000806 */
[----:B------:R-:W-:Y:S05]  /*3070*/  BRA `(.L_x_57) ;  /* 0x0000000000107947 */ /* 0x000fea0003800000 */
.L_x_56:
[----:B------:R-:W-:Y:S02]  /*3080*/  MOV R0, 0xffffffff ;  /* 0xffffffff00007802 */ /* 0x000fe40000000f00 */
[----:B------:R-:W-:-:S03]  /*3090*/  MOV R4, 0x30c0 ;  /* 0x000030c000047802 */ /* 0x000fc60000000f00 */
[----:B------:R2:W-:Y:S04]  /*30a0*/  STS [UR6+0x140], R0 ;  /* 0x00014000ff007988 */ /* 0x0005e80008000806 */
[----:B-12--5:R-:W-:Y:S05]  /*30b0*/  CALL.REL.NOINC `($__internal_1_$__cuda_sm10x_tcgen05_guardrail_trap_phase_invalid_during_alloc) ;  /* 0x0000007000687944 */ /* 0x026fea0003c00000 */
.L_x_57:
[----:B------:R-:W-:Y:S05]  /*30c0*/  WARPSYNC.ALL ;  /* 0x0000000000007948 */ /* 0x000fea0003800000 */
[----:B------:R-:W3:Y:S01]  /*30d0*/  S2UR UR4, SR_CgaCtaId ;  /* 0x00000000000479c3 */ /* 0x000ee20000008800 */
[----:B------:R-:W-:Y:S01]  /*30e0*/  UMOV UR13, 0x400 ;  /* 0x00000400000d7882 */ /* 0x000fe20000000000 */
[----:B------:R-:W-:-:S06]  /*30f0*/  NOP ;  /* 0x0000000000007918 */ /* 0x000fcc0000000000 */
[----:B------:R-:W-:Y:S06]  /*3100*/  BAR.ARV 0x6, 0xa0 ;  /* 0x0182800000007b1d */ /* 0x000fec0000002000 */
[----:B------:R-:W4:Y:S01]  /*3110*/  LDCU UR5, c[0x0][0x38c] ;  /* 0x00007180ff0577ac */ /* 0x000f220008000800 */
[----:B------:R-:W-:Y:S01]  /*3120*/  LOP3.LUT R2, R2, 0xffff, RZ, 0xc0, !PT ;  /* 0x0000ffff02027812 */ /* 0x000fe200078ec0ff */
[----:B------:R-:W-:Y:S01]  /*3130*/  IMAD.MOV.U32 R11, RZ, RZ, 0x1 ;  /* 0x00000001ff0b7424 */ /* 0x000fe200078e00ff */
[----:B------:R-:W-:Y:S01]  /*3140*/  CS2R R8, SRZ ;  /* 0x0000000000087805 */ /* 0x000fe2000001ff00 */
[----:B------:R-:W1:Y:S01]  /*3150*/  LDCU UR8, c[0x0][0x38c] ;  /* 0x00007180ff0877ac */ /* 0x000e620008000800 */
[----:B------:R-:W-:Y:S01]  /*3160*/  R2UR UR15, R2 ;  /* 0x00000000020f72ca */ /* 0x000fe200000e0000 */
[----:B------:R-:W-:Y:S01]  /*3170*/  IMAD.MOV.U32 R10, RZ, RZ, RZ ;  /* 0x000000ffff0a7224 */ /* 0x000fe200078e00ff */
[----:B------:R-:W-:Y:S01]  /*3180*/  UMOV UR18, URZ ;  /* 0x000000ff00127c82 */ /* 0x000fe20008000000 */
[----:B------:R-:W-:Y:S01]  /*3190*/  UMOV UR10, URZ ;  /* 0x000000ff000a7c82 */ /* 0x000fe20008000000 */
[----:B---3--:R-:W-:Y:S01]  /*31a0*/  ULEA UR13, UR4, UR13, 0x18 ;  /* 0x0000000d040d7291 */ /* 0x008fe2000f8ec0ff */
[----:B------:R-:W-:Y:S01]  /*31b0*/  UMOV UR20, 0x0 ;  /* 0x0000000000147882 */ /* 0x000fe20000000000 */
[----:B------:R-:W-:-:S02]  /*31c0*/  UMOV UR21, 0x44004a0 ;  /* 0x044004a000157882 */ /* 0x000fc40000000000 */
[----:B------:R-:W-:Y:S02]  /*31d0*/  UIADD3 UR6, UPT, UPT, UR13, 0x6400, URZ ;  /* 0x000064000d067890 */ /* 0x000fe4000fffe0ff */
[----:B------:R-:W-:Y:S02]  /*31e0*/  UIADD3 UR7, UPT, UPT, UR13, 0x8400, URZ ;  /* 0x000084000d077890 */ /* 0x000fe4000fffe0ff */
[----:B----4-:R-:W-:Y:S01]  /*31f0*/  UIADD3 UR5, UPT, UPT, UR5, 0x1f, URZ ;  /* 0x0000001f05057890 */ /* 0x010fe2000fffe0ff */
[----:B--2---:R-:W2:Y:S01]  /*3200*/  LDS R0, [UR13+0x140] ;  /* 0x0001400dff007984 */ /* 0x004ea20008000800 */
[----:B------:R-:W-:Y:S02]  /*3210*/  USHF.R.U32.HI UR6, URZ, 0x4, UR6 ;  /* 0x00000004ff067899 */ /* 0x000fe40008011606 */
[----:B------:R-:W-:Y:S02]  /*3220*/  USHF.R.S32.HI UR4, URZ, 0x1f, UR5 ;  /* 0x0000001fff047899 */ /* 0x000fe40008011405 */
[----:B------:R-:W-:-:S02]  /*3230*/  ULOP3.LUT UR6, UR6, 0x3fff, URZ, 0xc0, !UPT ;  /* 0x00003fff06067892 */ /* 0x000fc4000f8ec0ff */
[----:B------:R-:W-:Y:S02]  /*3240*/  ULEA.HI UR4, UR4, UR5, URZ, 0x5 ;  /* 0x0000000504047291 */ /* 0x000fe4000f8f28ff */
[----:B------:R-:W-:Y:S02]  /*3250*/  USHF.R.U32.HI UR5, URZ, 0x4, UR7 ;  /* 0x00000004ff057899 */ /* 0x000fe40008011607 */
[----:B------:R-:W-:Y:S02]  /*3260*/  USHF.R.S32.HI UR22, URZ, 0x5, UR4 ;  /* 0x00000005ff167899 */ /* 0x000fe40008011404 */
[----:B------:R-:W-:Y:S02]  /*3270*/  ULOP3.LUT UR5, UR5, 0x3fff, URZ, 0xc0, !UPT ;  /* 0x00003fff05057892 */ /* 0x000fe4000f8ec0ff */
[----:B------:R-:W-:Y:S02]  /*3280*/  UISETP.LT.AND UP0, UPT, UR22, 0x1, UPT ;  /* 0x000000011600788c */ /* 0x000fe4000bf01270 */
[----:B------:R-:W-:-:S02]  /*3290*/  ULOP3.LUT UR16, UR6, 0x10000, URZ, 0xfc, !UPT ;  /* 0x0001000006107892 */ /* 0x000fc4000f8efcff */
[----:B------:R-:W-:Y:S02]  /*32a0*/  USEL UR23, UR22, 0x1, !UP0 ;  /* 0x0000000116177887 */ /* 0x000fe4000c000000 */
[----:B------:R-:W-:Y:S02]  /*32b0*/  ULOP3.LUT UR17, UR5, 0x10000, URZ, 0xfc, !UPT ;  /* 0x0001000005117892 */ /* 0x000fe4000f8efcff */
[----:B------:R-:W-:Y:S02]  /*32c0*/  UIADD3 UR23, UPT, UPT, -UR23, URZ, URZ ;  /* 0x000000ff17177290 */ /* 0x000fe4000fffe1ff */
[----:B-1----:R-:W-:Y:S01]  /*32d0*/  UISETP.GE.AND UP4, UPT, UR8, 0x1, UPT ;  /* 0x000000010800788c */ /* 0x002fe2000bf86270 */
[----:B--2---:R-:W-:-:S15]  /*32e0*/  R2UR UR24, R0 ;  /* 0x00000000001872ca */ /* 0x004fde00000e0000 */
.L_x_66:
[----:B------:R-:W-:Y:S02]  /*32f0*/  LEA R0, R10, UR13, 0x3 ;  /* 0x0000000d0a007c11 */ /* 0x000fe4000f8e18ff */
[----:B------:R-:W-:Y:S02]  /*3300*/  SHF.L.U32 R2, R9, 0x1f, RZ ;  /* 0x0000001f09027819 */ /* 0x000fe400000006ff */
[----:B------:R-:W-:Y:S01]  /*3310*/  PLOP3.LUT P0, PT, PT, PT, UP4, 0x80, 0x8 ;  /* 0x000000000008781c */ /* 0x000fe20003f0f048 */
[----:B------:R-:W-:Y:S01]  /*3320*/  VIADD R3, R0, 0xa0 ;  /* 0x000000a000037836 */ /* 0x000fe20000000000 */
[----:B-1----:R-:W1:Y:S02]  /*3330*/  SYNCS.PHASECHK.TRANS64.TRYWAIT P1, [R0+URZ+0x90], R2 ;  /* 0x00009002000075a7 */ /* 0x002e6400080211ff */
[----:B-1-3--:R-:W-:Y:S09]  /*3340*/  @!P1 BRA `(.L_x_60) ;  /* 0x0000006400c89947 */ /* 0x00aff20003800000 */
.L_x_147:
[----:B------:R-:W-:Y:S01]  /*3350*/  LEA R4, R10, UR13, 0x4 ;  /* 0x0000000d0a047c11 */ /* 0x000fe2000f8e20ff */
[----:B------:R-:W-:Y:S01]  /*3360*/  @UP4 ULEA UR4, UR10, UR13, 0x3 ;  /* 0x0000000d0a044291 */ /* 0x000fe2000f8e18ff */
[----:B------:R-:W-:Y:S01]  /*3370*/  PLOP3.LUT P2, PT, PT, PT, PT, 0x80, 0x8 ;  /* 0x000000000008781c */ /* 0x000fe20003f4f070 */
[----:B------:R-:W-:Y:S01]  /*3380*/  ULEA UR19, UR18, UR13, 0x3 ;  /* 0x0000000d12137291 */ /* 0x000fe2000f8e18ff */
[----:B------:R-:W-:Y:S02]  /*3390*/  PRMT R3, RZ, 0x654, R3 ;  /* 0x00000654ff037816 */ /* 0x000fe40000000003 */
[----:B------:R-:W2:Y:S01]  /*33a0*/  LDS.128 R4, [R4+0x120] ;  /* 0x0001200004047984 */ /* 0x000ea20000000c00 */
[----:B-1----:R-:W-:Y:S02]  /*33b0*/  @P0 SHF.L.U32 R2, R8, 0x1f, RZ ;  /* 0x0000001f08020819 */ /* 0x002fe400000006ff */
[----:B------:R-:W-:Y:S01]  /*33c0*/  SHF.L.U32 R0, R11, 0x1f, RZ ;  /* 0x0000001f0b007819 */ /* 0x000fe200000006ff */
[----:B------:R-:W-:Y:S01]  /*33d0*/  @!PT LDS RZ, [RZ] ;  /* 0x00000000fffff984 */ /* 0x000fe20000000800 */
[----:B------:R-:W-:Y:S01]  /*33e0*/  @!PT LDS RZ, [RZ] ;  /* 0x00000000fffff984 */ /* 0x000fe20000000800 */
[----:B------:R-:W-:Y:S01]  /*33f0*/  @!PT LDS RZ, [RZ] ;  /* 0x00000000fffff984 */ /* 0x000fe20000000800 */
[----:B------:R-:W-:Y:S01]  /*3400*/  @!PT LDS RZ, [RZ] ;  /* 0x00000000fffff984 */ /* 0x000fe20000000800 */
[----:B------:R1:W-:Y:S06]  /*3410*/  MEMBAR.ALL.CTA ;  /* 0x0000000000007992 */ /* 0x0003ec0000008000 */
[----:B-1----:R-:W1:Y:S02]  /*3420*/  FENCE.VIEW.ASYNC.S ;  /* 0x00000000000073c6 */ /* 0x002e640000000000 */
[----:B-1----:R1:W-:Y:S01]  /*3430*/  SYNCS.ARRIVE.TRANS64.RED.A1T0 RZ, [R3+URZ], RZ ;  /* 0x000000ff03ff79a7 */ /* 0x0023e200081004ff */
[----:B------:R1:W3:Y:S01]  /*3440*/  @P0 SYNCS.PHASECHK.TRANS64.TRYWAIT P2, [UR4], R2 ;  /* 0x00000002ff0005a7 */ /* 0x0002e20008041104 */
[----:B--2---:R-:W-:Y:S01]  /*3450*/  LOP3.LUT P1, RZ, R6, 0x1, RZ, 0xc0, !PT ;  /* 0x0000000106ff7812 */ /* 0x004fe2000782c0ff */
[----:B------:R-:W2:Y:S02]  /*3460*/  SYNCS.PHASECHK.TRANS64.TRYWAIT P0, [UR19+0xd0], R0 ;  /* 0x0000d000ff0075a7 */ /* 0x000ea40008001113 */
[----:B-123--:R-:W-:Y:S10]  /*3470*/  @!P0 BRA `(.L_x_61) ;  /* 0x0000006400908947 */ /* 0x00eff40003800000 */
.L_x_149:
[----:B------:R-:W-:Y:S01]  /*3480*/  IADD3 R10, PT, PT, R10, 0x1, RZ ;  /* 0x000000010a0a7810 */ /* 0x000fe20007ffe0ff */
[----:B------:R-:W-:Y:S06]  /*3490*/  BRA.U !UP4, `(.L_x_62) ;  /* 0x000000010ca07547 */ /* 0x000fec000b800000 */
[----:B------:R-:W-:Y:S02]  /*34a0*/  ULEA.HI UR4, UR18, UR18, URZ, 0x1 ;  /* 0x0000001212047291 */ /* 0x000fe4000f8f08ff */
[----:B------:R-:W-:Y:S02]  /*34b0*/  UPLOP3.LUT UP2, UPT, UPT, UPT, UPT, 0x40, 0x4 ;  /* 0x000000000004789c */ /* 0x000fe40003f4e870 */
[----:B------:R-:W-:Y:S02]  /*34c0*/  USHF.L.U32 UR5, UR4, 0x7, URZ ;  /* 0x0000000704057899 */ /* 0x000fe400080006ff */
[----:B------:R-:W-:Y:S02]  /*34d0*/  ULOP3.LUT UR14, UR4, 0xffe, URZ, 0xc0, !UPT ;  /* 0x00000ffe040e7892 */ /* 0x000fe4000f8ec0ff */
[----:B------:R-:W-:Y:S02]  /*34e0*/  ULOP3.LUT UR4, UR5, 0xffffff00, URZ, 0xc0, !UPT ;  /* 0xffffff0005047892 */ /* 0x000fe4000f8ec0ff */
[----:B------:R-:W-:-:S02]  /*34f0*/  UIADD3 UR14, UPT, UPT, -UR14, UR18, URZ ;  /* 0x000000120e0e7290 */ /* 0x000fc4000fffe1ff */
[----:B------:R-:W-:Y:S01]  /*3500*/  UIADD3 UR4, UPT, UPT, UR24, UR4, URZ ;  /* 0x0000000418047290 */ /* 0x000fe2000fffe0ff */
[----:B------:R-:W-:Y:S01]  /*3510*/  UMOV UR12, UR23 ;  /* 0x00000017000c7c82 */ /* 0x000fe20008000000 */
[----:B------:R-:W-:Y:S02]  /*3520*/  UMOV UR11, UR22 ;  /* 0x00000016000b7c82 */ /* 0x000fe40008000000 */
[----:B------:R-:W-:Y:S01]  /*3530*/  ULEA UR14, UR14, UR4, 0x14 ;  /* 0x000000040e0e7291 */ /* 0x000fe2000f8ea0ff */
[----:B------:R-:W-:-:S11]  /*3540*/  UMOV UR5, UR10 ;  /* 0x0000000a00057c82 */ /* 0x000fd60008000000 */
.L_x_65:
[----:B------:R-:W-:Y:S02]  /*3550*/  UIADD3 UR12, UPT, UPT, UR12, 0x1, URZ ;  /* 0x000000010c0c7890 */ /* 0x000fe4000fffe0ff */
[----:B--2---:R-:W-:Y:S02]  /*3560*/  ULEA UR6, UR5, UR13, 0x3 ;  /* 0x0000000d05067291 */ /* 0x004fe4000f8e18ff */
[----:B------:R-:W-:Y:S01]  /*3570*/  UISETP.NE.AND UP3, UPT, UR12, URZ, UPT ;  /* 0x000000ff0c00728c */ /* 0x000fe2000bf65270 */
[----:B---3--:R-:W-:Y:S10]  /*3580*/  @P2 BRA `(.L_x_63) ;  /* 0x00000000000c2947 */ /* 0x008ff40003800000 */
[----:B-1----:R-:W-:Y:S04]  /*3590*/  SHF.L.U32 R2, R8, 0x1f, RZ ;  /* 0x0000001f08027819 */ /* 0x002fe800000006ff */
[----:B------:R-:W1:Y:S02]  /*35a0*/  SYNCS.PHASECHK.TRANS64.TRYWAIT P0, [UR6], R2 ;  /* 0x00000002ff0075a7 */ /* 0x000e640008001106 */
[----:B-1----:R-:W-:Y:S05]  /*35b0*/  @!P0 BRA `(.L_x_64) ;  /* 0x0000006400588947 */ /* 0x002fea0003800000 */
.L_x_63:
[----:B------:R-:W-:Y:S01]  /*35c0*/  UISETP.NE.AND UP0, UPT, UR11, 0x1, UPT ;  /* 0x000000010b00788c */ /* 0x000fe2000bf05270 */
[----:B------:R-:W-:Y:S01]  /*35d0*/  PLOP3.LUT P2, PT, PT, PT, PT, 0x80, 0x8 ;  /* 0x000000000008781c */ /* 0x000fe20003f4f070 */
[----:B------:R-:W-:Y:S02]  /*35e0*/  UIADD3 UR4, UPT, UPT, UR5, 0x1, URZ ;  /* 0x0000000105047890 */ /* 0x000fe4000fffe0ff */
[----:B------:R-:W-:Y:S02]  /*35f0*/  ULEA UR8, UR5, UR17, 0x9 ;  /* 0x0000001105087291 */ /* 0x000fe4000f8e48ff */
[----:B------:R-:W-:Y:S01]  /*3600*/  UISETP.NE.AND UP1, UPT, UR4, 0x4, UPT ;  /* 0x000000040400788c */ /* 0x000fe2000bf25270 */
[----:B------:R-:W-:Y:S01]  /*3610*/  PLOP3.LUT P0, PT, PT, PT, UP0, 0x80, 0x8 ;  /* 0x000000000008781c */ /* 0x000fe20003f0f008 */
[----:B------:R-:W-:Y:S02]  /*3620*/  UIADD3 UR11, UPT, UPT, UR11, -0x1, URZ ;  /* 0xffffffff0b0b7890 */ /* 0x000fe4000fffe0ff */
[----:B------:R-:W-:Y:S02]  /*3630*/  USEL UR7, URZ, 0x1, UP1 ;  /* 0x00000001ff077887 */ /* 0x000fe40008800000 */
[----:B------:R-:W-:Y:S01]  /*3640*/  USEL UR10, UR4, URZ, UP1 ;  /* 0x000000ff040a7287 */ /* 0x000fe20008800000 */
[----:B------:R-:W-:Y:S03]  /*3650*/  UMOV UR9, 0xc0004010 ;  /* 0xc000401000097882 */ /* 0x000fe60000000000 */
[----:B------:R-:W-:Y:S01]  /*3660*/  @UP0 ULEA UR4, UR10, UR13, 0x3 ;  /* 0x0000000d0a040291 */ /* 0x000fe2000f8e18ff */
[----:B------:R-:W-:Y:S01]  /*3670*/  LOP3.LUT R8, R8, UR7, RZ, 0x3c, !PT ;  /* 0x0000000708087c12 */ /* 0x000fe2000f8e3cff */
[----:B------:R-:W-:Y:S03]  /*3680*/  UMOV UR7, 0xc0004010 ;  /* 0xc000401000077882 */ /* 0x000fe60000000000 */
[----:B-1----:R-:W-:Y:S04]  /*3690*/  @P0 SHF.L.U32 R0, R8, 0x1f, RZ ;  /* 0x0000001f08000819 */ /* 0x002fe800000006ff */
[----:B------:R2:W3:Y:S01]  /*36a0*/  @P0 SYNCS.PHASECHK.TRANS64.TRYWAIT P2, [UR4], R0 ;  /* 0x00000000ff0005a7 */ /* 0x0004e20008041104 */
[----:B------:R-:W-:Y:S02]  /*36b0*/  UIADD3 UR4, UPT, UPT, UR6, 0x20, URZ ;  /* 0x0000002006047890 */ /* 0x000fe4000fffe0ff */
[----:B------:R-:W-:Y:S03]  /*36c0*/  ULEA UR6, UR5, UR16, 0x7 ;  /* 0x0000001005067291 */ /* 0x000fe6000f8e38ff */
[----:B------:R-:W-:Y:S06]  /*36d0*/  UMOV UR5, UR10 ;  /* 0x0000000a00057c82 */ /* 0x000fec0008000000 */
[----:B------:R2:W-:Y:S01]  /*36e0*/  UTCIMMA gdesc[UR6], gdesc[UR8], tmem[UR14], tmem[UR20], idesc[UR21], UP2 ;  /* 0x00ff1408060075ea */ /* 0x0005e2000900010e */
[----:B------:R-:W-:Y:S01]  /*36f0*/  UPLOP3.LUT UP2, UPT, UPT, UPT, UPT, 0x80, 0x8 ;  /* 0x000000000008789c */ /* 0x000fe20003f4f070 */
[----:B------:R2:W-:Y:S01]  /*3700*/  UTCBAR.MULTICAST [UR4], URZ, UR15 ;  /* 0x000000ff040073e9 */ /* 0x0005e2000800080f */
[----:B------:R-:W-:Y:S09]  /*3710*/  BRA.U UP3, `(.L_x_65) ;  /* 0xfffffffd038c7547 */ /* 0x000ff2000b83ffff */
.L_x_62:
[----:B--2---:R-:W-:Y:S01]  /*3720*/  UIADD3 UR4, UPT, UPT, UR18, 0x1, URZ ;  /* 0x0000000112047890 */ /* 0x004fe2000fffe0ff */
[C---:B------:R-:W-:Y:S01]  /*3730*/  ISETP.NE.AND P0, PT, R10.reuse, 0x2, PT ;  /* 0x000000020a00780c */ /* 0x040fe20003f05270 */
[----:B------:R-:W-:Y:S02]  /*3740*/  UIADD3 UR5, UPT, UPT, UR19, 0xb0, URZ ;  /* 0x000000b013057890 */ /* 0x000fe4000fffe0ff */
[----:B------:R-:W-:Y:S01]  /*3750*/  UISETP.NE.AND UP0, UPT, UR4, 0x4, UPT ;  /* 0x000000040400788c */ /* 0x000fe2000bf05270 */
[----:B-1----:R-:W-:Y:S02]  /*3760*/  SEL R0, RZ, 0x1, P0 ;  /* 0x00000001ff007807 */ /* 0x002fe40000000000 */
[----:B------:R-:W-:Y:S01]  /*3770*/  SEL R10, R10, RZ, P0 ;  /* 0x000000ff0a0a7207 */ /* 0x000fe20000000000 */
[----:B------:R-:W-:Y:S01]  /*3780*/  USEL UR6, URZ, 0x1, UP0 ;  /* 0x00000001ff067887 */ /* 0x000fe20008000000 */
[----:B------:R-:W-:Y:S01]  /*3790*/  LOP3.LUT R9, R9, R0, RZ, 0x3c, !PT ;  /* 0x0000000009097212 */ /* 0x000fe200078e3cff */
[----:B------:R-:W-:Y:S01]  /*37a0*/  USEL UR18, UR4, URZ, UP0 ;  /* 0x000000ff04127287 */ /* 0x000fe20008000000 */
[----:B------:R1:W-:Y:S03]  /*37b0*/  UTCBAR [UR5], URZ ;  /* 0x000000ff050073e9 */ /* 0x0003e600080000ff */
[----:B------:R-:W-:Y:S01]  /*37c0*/  LOP3.LUT R11, R11, UR6, RZ, 0x3c, !PT ;  /* 0x000000060b0b7c12 */ /* 0x000fe2000f8e3cff */
[----:B------:R-:W-:Y:S07]  /*37d0*/  @P1 BRA `(.L_x_66) ;  /* 0xfffffff800c41947 */ /* 0x000fee000383ffff */
[----:B------:R-:W2:Y:S01]  /*37e0*/  S2UR UR8, SR_CgaCtaId ;  /* 0x00000000000879c3 */ /* 0x000ea20000008800 */
[----:B------:R-:W-:Y:S01]  /*37f0*/  ELECT P0, URZ, PT ;  /* 0x0000000000ff782f */ /* 0x000fe20003800000 */
[----:B------:R-:W-:Y:S01]  /*3800*/  IMAD.MOV.U32 R0, RZ, RZ, 0x1 ;  /* 0x00000001ff007424 */ /* 0x000fe200078e00ff */
[----:B------:R-:W-:Y:S01]  /*3810*/  UIADD3 UR13, UPT, UPT, UR13, 0xd0, URZ ;  /* 0x000000d00d0d7890 */ /* 0x000fe2000fffe0ff */
[----:B------:R-:W-:Y:S01]  /*3820*/  SHF.L.U32 R2, R11, 0x1f, RZ ;  /* 0x0000001f0b027819 */ /* 0x000fe200000006ff */
[----:B------:R-:W-:-:S03]  /*3830*/  UMOV UR4, 0x40 ;  /* 0x0000004000047882 */ /* 0x000fc60000000000 */
[----:B------:R-:W-:Y:S01]  /*3840*/  UVIRTCOUNT.DEALLOC.SMPOOL 0x80 ;  /* 0x000000800000784c */ /* 0x000fe20000000000 */
[----:B--2---:R-:W-:Y:S02]  /*3850*/  ULEA UR8, UR8, UR4, 0x18 ;  /* 0x0000000408087291 */ /* 0x004fe4000f8ec0ff */
[----:B------:R-:W-:-:S07]  /*3860*/  ULEA UR4, UR18, UR13, 0x3 ;  /* 0x0000000d12047291 */ /* 0x000fce000f8e18ff */
[----:B------:R2:W-:Y:S02]  /*3870*/  @P0 STS.U8 [UR8+0x1c], R0 ;  /* 0x00001c00ff000988 */ /* 0x0005e40008000008 */
[----:B------:R-:W4:Y:S02]  /*3880*/  SYNCS.PHASECHK.TRANS64.TRYWAIT P0, [UR4], R2 ;  /* 0x00000002ff0075a7 */ /* 0x000f240008001104 */
[----:B--2-4-:R-:W-:Y:S05]  /*3890*/  @!P0 BRA `(.L_x_67) ;  /* 0x0000006000b88947 */ /* 0x014fea0003800000 */
.L_x_152:
[----:B------:R-:W-:-:S04]  /*38a0*/  UIADD3 UR4, UPT, UPT, UR18, 0x1, URZ ;  /* 0x0000000112047890 */ /* 0x000fc8000fffe0ff */
[----:B------:R-:W-:-:S04]  /*38b0*/  UISETP.NE.AND UP0, UPT, UR4, 0x4, UPT ;  /* 0x000000040400788c */ /* 0x000fc8000bf05270 */
[----:B------:R-:W-:Y:S02]  /*38c0*/  USEL UR6, URZ, 0x1, UP0 ;  /* 0x00000001ff067887 */ /* 0x000fe40008000000 */
[----:B------:R-:W-:-:S04]  /*38d0*/  USEL UR4, UR4, URZ, UP0 ;  /* 0x000000ff04047287 */ /* 0x000fc80008000000 */
[----:B-1----:R-:W-:Y:S01]  /*38e0*/  ULEA UR5, UR4, UR13, 0x3 ;  /* 0x0000000d04057291 */ /* 0x002fe2000f8e18ff */
[----:B--2---:R-:W-:-:S04]  /*38f0*/  LOP3.LUT R2, R11, UR6, RZ, 0x3c, !PT ;  /* 0x000000060b027c12 */ /* 0x004fc8000f8e3cff */
[----:B------:R-:W-:-:S04]  /*3900*/  SHF.L.U32 R3, R2, 0x1f, RZ ;  /* 0x0000001f02037819 */ /* 0x000fc800000006ff */
[----:B------:R-:W1:Y:S02]  /*3910*/  SYNCS.PHASECHK.TRANS64.TRYWAIT P0, [UR5], R3 ;  /* 0x00000003ff0075a7 */ /* 0x000e640008001105 */
[----:B-1----:R-:W-:Y:S05]  /*3920*/  @!P0 BRA `(.L_x_68) ;  /* 0x0000006000ac8947 */ /* 0x002fea0003800000 */
.L_x_154:
        /* <DEDUP_REMOVED lines=9> */
.L_x_156:
[----:B------:R-:W-:-:S04]  /*39c0*/  UIADD3 UR4, UPT, UPT, UR4, 0x1, URZ ;  /* 0x0000000104047890 */ /* 0x000fc8000fffe0ff */
[----:B------:R-:W-:-:S04]  /*39d0*/  UISETP.NE.AND UP0, UPT, UR4, 0x4, UPT ;  /* 0x000000040400788c */ /* 0x000fc8000bf05270 */
[----:B------:R-:W-:Y:S02]  /*39e0*/  USEL UR5, URZ, 0x1, UP0 ;  /* 0x00000001ff057887 */ /* 0x000fe40008000000 */
[----:B------:R-:W-:-:S04]  /*39f0*/  USEL UR4, UR4, URZ, UP0 ;  /* 0x000000ff04047287 */ /* 0x000fc80008000000 */
[----:B------:R-:W-:Y:S01]  /*3a00*/  ULEA UR4, UR4, UR13, 0x3 ;  /* 0x0000000d04047291 */ /* 0x000fe2000f8e18ff */
[----:B------:R-:W-:-:S04]  /*3a10*/  LOP3.LUT R2, R2, UR5, RZ, 0x3c, !PT ;  /* 0x0000000502027c12 */ /* 0x000fc8000f8e3cff */
[----:B------:R-:W-:-:S04]  /*3a20*/  SHF.L.U32 R2, R2, 0x1f, RZ ;  /* 0x0000001f02027819 */ /* 0x000fc800000006ff */
[----:B------:R-:W2:Y:S02]  /*3a30*/  SYNCS.PHASECHK.TRANS64.TRYWAIT P0, [UR4], R2 ;  /* 0x00000002ff0075a7 */ /* 0x000ea40008001104 */
[----:B--2---:R-:W-:Y:S05]  /*3a40*/  @!P0 BRA `(.L_x_70) ;  /* 0x0000006000948947 */ /* 0x004fea0003800000 */
.L_x_158:
[----:B------:R-:W-:Y:S01]  /*3a50*/  NOP ;  /* 0x0000000000007918 */ /* 0x000fe20000000000 */
[----:B-1----:R-:W1:Y:S01]  /*3a60*/  LDS R0, [UR8+0x14] ;  /* 0x00001408ff007984 */ /* 0x002e620008000800 */
[----:B------:R-:W-:Y:S01]  /*3a70*/  ULOP3.LUT UR4, UR24, 0xffff, URZ, 0xc0, !UPT ;  /* 0x0000ffff18047892 */ /* 0x000fe2000f8ec0ff */
[----:B------:R-:W-:Y:S01]  /*3a80*/  UMOV UR5, 0xffff ;  /* 0x0000ffff00057882 */ /* 0x000fe20000000000 */
[----:B------:R-:W-:Y:S02]  /*3a90*/  UMOV UR6, 0x1 ;  /* 0x0000000100067882 */ /* 0x000fe40000000000 */
[----:B------:R-:W-:-:S04]  /*3aa0*/  USHF.R.U32.HI UR4, URZ, 0x5, UR4 ;  /* 0x00000005ff047899 */ /* 0x000fc80008011604 */
[----:B------:R-:W-:Y:S02]  /*3ab0*/  USHF.L.U32 UR5, UR5, UR4, URZ ;  /* 0x0000000405057299 */ /* 0x000fe400080006ff */
[----:B------:R-:W-:-:S04]  /*3ac0*/  USHF.L.U32 UR4, UR6, UR4, URZ ;  /* 0x0000000406047299 */ /* 0x000fc800080006ff */
[----:B-1----:R-:W-:-:S04]  /*3ad0*/  LOP3.LUT R0, R0, UR5, RZ, 0xc0, !PT ;  /* 0x0000000500007c12 */ /* 0x002fc8000f8ec0ff */
[----:B------:R-:W-:-:S13]  /*3ae0*/  ISETP.NE.AND P0, PT, R0, UR5, PT ;  /* 0x0000000500007c0c */ /* 0x000fda000bf05270 */
[----:B------:R-:W-:Y:S05]  /*3af0*/  @P0 BRA `(.L_x_71) ;  /* 0x0000000000580947 */ /* 0x000fea0003800000 */
[----:B------:R-:W1:Y:S02]  /*3b00*/  LDS R0, [UR8+0x18] ;  /* 0x00001808ff007984 */ /* 0x000e640008000800 */
[----:B-1----:R-:W-:-:S04]  /*3b10*/  LOP3.LUT R0, R0, UR4, RZ, 0xc0, !PT ;  /* 0x0000000400007c12 */ /* 0x002fc8000f8ec0ff */
[----:B------:R-:W-:-:S13]  /*3b20*/  ISETP.NE.AND P0, PT, R0, UR4, PT ;  /* 0x0000000400007c0c */ /* 0x000fda000bf05270 */
[----:B------:R-:W-:Y:S05]  /*3b30*/  @P0 BRA `(.L_x_72) ;  /* 0x00000000003c0947 */ /* 0x000fea0003800000 */
[----:B------:R-:W1:Y:S01]  /*3b40*/  S2R R2, SR_LANEID ;  /* 0x0000000000027919 */ /* 0x000e620000000000 */
[----:B------:R-:W-:-:S06]  /*3b50*/  ULOP3.LUT UR5, URZ, UR5, URZ, 0x33, !UPT ;  /* 0x00000005ff057292 */ /* 0x000fcc000f8e33ff */
[----:B------:R-:W-:-:S04]  /*3b60*/  IMAD.U32 R0, RZ, RZ, UR5 ;  /* 0x00000005ff007e24 */ /* 0x000fc8000f8e00ff */
[----:B------:R2:W4:Y:S02]  /*3b70*/  REDUX UR7, R0 ;  /* 0x00000000000773c4 */ /* 0x0005240000000000 */
[----:B------:R1:W-:Y:S01]  /*3b80*/  UTCATOMSWS.AND URZ, UR5 ;  /* 0x0000000500ff79e3 */ /* 0x0003e20008000000 */
[----:B--2---:R-:W-:Y:S01]  /*3b90*/  LOP3.LUT R0, RZ, UR4, RZ, 0x33, !PT ;  /* 0x00000004ff007c12 */ /* 0x004fe2000f8e33ff */
[----:B------:R-:W-:Y:S02]  /*3ba0*/  VOTEU.ANY UR4, UPT, PT ;  /* 0x0000000000047886 */ /* 0x000fe400038e0100 */
[----:B------:R-:W-:Y:S02]  /*3bb0*/  UFLO.U32 UR4, UR4 ;  /* 0x00000004000472bd */ /* 0x000fe400080e0000 */
[----:B------:R-:W2:Y:S04]  /*3bc0*/  REDUX UR6, R0 ;  /* 0x00000000000673c4 */ /* 0x000ea80000000000 */
[----:B-1----:R-:W-:-:S02]  /*3bd0*/  ISETP.EQ.U32.AND P0, PT, R2, UR4, PT ;  /* 0x0000000402007c0c */ /* 0x002fc4000bf02070 */
[----:B----4-:R-:W-:-:S11]  /*3be0*/  MOV R2, UR7 ;  /* 0x0000000700027c02 */ /* 0x010fd60008000f00 */
[----:B------:R1:W-:Y:S01]  /*3bf0*/  @P0 ATOMS.AND RZ, [UR8+0x14], R2 ;  /* 0x00001402ffff098c */ /* 0x0003e2000a800008 */
[----:B--2---:R-:W-:-:S05]  /*3c00*/  IMAD.U32 R0, RZ, RZ, UR6 ;  /* 0x00000006ff007e24 */ /* 0x004fca000f8e00ff */
[----:B------:R1:W-:Y:S01]  /*3c10*/  @P0 ATOMS.AND RZ, [UR8+0x18], R0 ;  /* 0x00001800ffff098c */ /* 0x0003e2000a800008 */
[----:B------:R-:W-:Y:S05]  /*3c20*/  BRA `(.L_x_73) ;  /* 0x0000000000147947 */ /* 0x000fea0003800000 */
.L_x_72:
[----:B------:R-:W-:Y:S02]  /*3c30*/  MOV R2, 0x3c50 ;  /* 0x00003c5000027802 */ /* 0x000fe40000000f00 */
[----:B---3-5:R-:W-:Y:S05]  /*3c40*/  CALL.REL.NOINC `($__internal_0_$__cuda_sm10x_tcgen05_guardrail_trap_col_being_dealloced_not_returned_by_alloc) ;  /* 0x0000006400787944 */ /* 0x028fea0003c00000 */
[----:B------:R-:W-:Y:S05]  /*3c50*/  BRA `(.L_x_73) ;  /* 0x0000000000087947 */ /* 0x000fea0003800000 */
.L_x_71:
[----:B------:R-:W-:Y:S02]  /*3c60*/  MOV R2, 0x3c80 ;  /* 0x00003c8000027802 */ /* 0x000fe40000000f00 */
[----:B---3-5:R-:W-:Y:S05]  /*3c70*/  CALL.REL.NOINC `($__internal_2_$__cuda_sm10x_tcgen05_guardrail_trap_unallocated_columns_being_dealloced) ;  /* 0x0000006400847944 */ /* 0x028fea0003c00000 */
.L_x_73:
[----:B------:R-:W-:Y:S01]  /*3c80*/  NOP ;  /* 0x0000000000007918 */ /* 0x000fe20000000000 */
[----:B------:R-:W-:Y:S05]  /*3c90*/  EXIT ;  /* 0x000000000000794d */ /* 0x000fea0003800000 */
.L_x_55:
[----:B------:R-:W-:-:S09]  /*3ca0*/  UISETP.NE.OR UP0, UPT, UR18, 0x3, !UP3 ;  /* 0x000000031200788c */ /* 0x000fd2000df05670 */
[----:B------:R-:W-:Y:S05]  /*3cb0*/  BRA.U UP0, `(.L_x_74) ;  /* 0x0000001100847547 */ /* 0x000fea000b800000 */
[----:B------:R-:W2:Y:S01]  /*3cc0*/  LDCU.64 UR4, c[0x0][0x888] ;  /* 0x00011100ff0477ac */ /* 0x000ea20008000a00 */
[----:B------:R-:W3:Y:S01]  /*3cd0*/  LDC.64 R12, c[0x0][0x348] ;  /* 0x0000d200ff0c7b82 */ /* 0x000ee20000000a00 */
[----:B------:R-:W-:Y:S02]  /*3ce0*/  HFMA2 R9, -RZ, RZ, 0, 0 ;  /* 0x00000000ff097431 */ /* 0x000fe400000001ff */
[----:B------:R-:W-:Y:S01]  /*3cf0*/  IMAD.MOV.U32 R11, RZ, RZ, 0x1 ;  /* 0x00000001ff0b7424 */ /* 0x000fe200078e00ff */
[----:B------:R-:W4:Y:S01]  /*3d00*/  LDCU UR40, c[0x0][0x370] ;  /* 0x00006e00ff2877ac */ /* 0x000f220008000800 */
[----:B------:R-:W-:Y:S01]  /*3d10*/  IMAD.MOV.U32 R10, RZ, RZ, RZ ;  /* 0x000000ffff0a7224 */ /* 0x000fe200078e00ff */
[----:B------:R-:W-:Y:S01]  /*3d20*/  MOV R3, 0x1000 ;  /* 0x0000100000037802 */ /* 0x000fe20000000f00 */
[----:B------:R-:W4:Y:S01]  /*3d30*/  LDCU.128 UR48, c[0x0][0xb10] ;  /* 0x00016200ff3077ac */ /* 0x000f220008000c00 */
[----:B------:R-:W1:Y:S01]  /*3d40*/  LDCU UR37, c[0x0][0x374] ;  /* 0x00006e80ff2577ac */ /* 0x000e620008000800 */
[----:B------:R-:W1:Y:S01]  /*3d50*/  LDCU.64 UR38, c[0x0][0x890] ;  /* 0x00011200ff2677ac */ /* 0x000e620008000a00 */
[----:B------:R-:W1:Y:S01]  /*3d60*/  LDCU UR15, c[0x0][0xb0c] ;  /* 0x00016180ff0f77ac */ /* 0x000e620008000800 */
[----:B--2---:R-:W-:Y:S01]  /*3d70*/  UISETP.NE.U32.AND UP0, UPT, UR4, URZ, UPT ;  /* 0x000000ff0400728c */ /* 0x004fe2000bf05070 */
[----:B------:R-:W2:Y:S01]  /*3d80*/  LDCU UR47, c[0x0][0xb20] ;  /* 0x00016400ff2f77ac */ /* 0x000ea20008000800 */
[----:B------:R-:W2:Y:S01]  /*3d90*/  LDCU UR4, c[0x0][0xb30] ;  /* 0x00016600ff0477ac */ /* 0x000ea20008000800 */
[----:B------:R-:W-:Y:S01]  /*3da0*/  UMOV UR21, 0x400 ;  /* 0x0000040000157882 */ /* 0x000fe20000000000 */
[----:B----4-:R-:W-:-:S02]  /*3db0*/  UIMAD.WIDE.U32 UR6, UR40, UR48, URZ ;  /* 0x00000030280672a5 */ /* 0x010fc4000f8e00ff */
[----:B-1----:R-:W-:Y:S02]  /*3dc0*/  UIMAD.WIDE.U32 UR8, UR37, UR51, URZ ;  /* 0x00000033250872a5 */ /* 0x002fe4000f8e00ff */
[----:B------:R-:W-:Y:S02]  /*3dd0*/  ULEA UR21, UR45, UR21, 0x18 ;  /* 0x000000152d157291 */ /* 0x000fe4000f8ec0ff */
[----:B------:R-:W-:Y:S02]  /*3de0*/  USEL UR41, URZ, 0x1, UP6 ;  /* 0x00000001ff297887 */ /* 0x000fe4000b000000 */
[----:B------:R-:W-:Y:S02]  /*3df0*/  UISETP.NE.U32.AND UP6, UPT, UR38, URZ, UPT ;  /* 0x000000ff2600728c */ /* 0x000fe4000bfc5070 */
[----:B------:R-:W-:Y:S02]  /*3e00*/  UIADD3 UR43, UPT, UPT, UR21, 0x58, URZ ;  /* 0x00000058152b7890 */ /* 0x000fe4000fffe0ff */
[----:B------:R-:W-:-:S02]  /*3e10*/  UISETP.NE.AND.EX UP5, UPT, UR5, URZ, UPT, UP0 ;  /* 0x000000ff0500728c */ /* 0x000fc4000bfa5300 */
[----:B------:R-:W-:Y:S01]  /*3e20*/  UISETP.NE.AND UP0, UPT, UR42, 0x1, UPT ;  /* 0x000000012a00788c */ /* 0x000fe2000bf05270 */
[----:B------:R-:W-:Y:S01]  /*3e30*/  UMOV UR6, UR7 ;  /* 0x0000000700067c82 */ /* 0x000fe20008000000 */
[----:B------:R-:W-:Y:S01]  /*3e40*/  UMOV UR44, UR9 ;  /* 0x00000009002c7c82 */ /* 0x000fe20008000000 */
[----:B------:R-:W-:Y:S02]  /*3e50*/  UISETP.NE.AND UP0, UPT, UR15, 0x1, UPT ;  /* 0x000000010f00788c */ /* 0x000fe4000bf05270 */
[----:B------:R-:W-:Y:S02]  /*3e60*/  UPLOP3.LUT UP4, UPT, UPT, UPT, UPT, 0x40, 0x4 ;  /* 0x000000000004789c */ /* 0x000fe40003f8e870 */
[----:B------:R-:W-:Y:S01]  /*3e70*/  UISETP.GE.AND UP2, UPT, UR42, 0x1, UPT ;  /* 0x000000012a00788c */ /* 0x000fe2000bf46270 */
[----:B------:R-:W1:Y:S01]  /*3e80*/  LDCU.64 UR22, c[0x0][0xb28] ;  /* 0x00016500ff1677ac */ /* 0x000e620008000a00 */
[----:B------:R-:W-:Y:S02]  /*3e90*/  UISETP.NE.AND.EX UP6, UPT, UR39, URZ, UPT, UP6 ;  /* 0x000000ff2700728c */ /* 0x000fe4000bfc5360 */
[----:B------:R-:W-:-:S02]  /*3ea0*/  UIADD3 UR33, UPT, UPT, UR21, 0x40, URZ ;  /* 0x0000004015217890 */ /* 0x000fc4000fffe0ff */
[----:B------:R-:W-:Y:S02]  /*3eb0*/  UIADD3 UR25, UPT, UPT, UR21, 0x48, URZ ;  /* 0x0000004815197890 */ /* 0x000fe4000fffe0ff */
[----:B------:R-:W-:Y:S02]  /*3ec0*/  UIADD3 UR17, UPT, UPT, UR21, 0x50, URZ ;  /* 0x0000005015117890 */ /* 0x000fe4000fffe0ff */
[----:B------:R-:W-:Y:S02]  /*3ed0*/  UPRMT UR43, UR45, 0x654, UR43 ;  /* 0x000006542d2b7896 */ /* 0x000fe4000800002b */
[----:B------:R-:W-:Y:S02]  /*3ee0*/  USHF.R.U32.HI UR46, URZ, UR49, UR6 ;  /* 0x00000031ff2e7299 */ /* 0x000fe40008011606 */
[----:B--2---:R-:W-:Y:S02]  /*3ef0*/  USHF.R.U32.HI UR44, URZ, UR47, UR44 ;  /* 0x0000002fff2c7299 */ /* 0x004fe4000801162c */
[----:B------:R-:W-:-:S02]  /*3f00*/  UISETP.NE.AND UP0, UPT, UR50, 0x1, UPT ;  /* 0x000000013200788c */ /* 0x000fc4000bf05270 */
[----:B---3--:R-:W-:-:S11]  /*3f10*/  UISETP.NE.AND UP3, UPT, UR4, 0x1, UPT ;  /* 0x000000010400788c */ /* 0x008fd6000bf65270 */
.L_x_85:
[C---:B------:R-:W-:Y:S02]  /*3f20*/  LEA R8, R10.reuse, UR21, 0x3 ;  /* 0x000000150a087c11 */ /* 0x040fe4000f8e18ff */
[----:B------:R-:W-:Y:S02]  /*3f30*/  SHF.L.U32 R0, R9, 0x1f, RZ ;  /* 0x0000001f09007819 */ /* 0x000fe400000006ff */
[----:B------:R-:W-:Y:S02]  /*3f40*/  LEA R4, R10, UR21, 0x4 ;  /* 0x000000150a047c11 */ /* 0x000fe4000f8e20ff */
[----:B--2---:R-:W2:Y:S02]  /*3f50*/  SYNCS.PHASECHK.TRANS64.TRYWAIT P0, [R8+URZ+0x90], R0 ;  /* 0x00009000080075a7 */ /* 0x004ea400080011ff */
[----:B--2---:R-:W-:Y:S05]  /*3f60*/  @!P0 BRA `(.L_x_75) ;  /* 0x0000005c00648947 */ /* 0x004fea0003800000 */
.L_x_159:
[----:B------:R-:W3:Y:S01]  /*3f70*/  LDS.128 R4, [R4+0x120] ;  /* 0x0001200004047984 */ /* 0x000ee20000000c00 */
[----:B------:R-:W-:Y:S01]  /*3f80*/  UISETP.GE.AND UP0, UPT, UR42, 0x1, UPT ;  /* 0x000000012a00788c */ /* 0x000fe2000bf06270 */
[----:B------:R-:W-:Y:S01]  /*3f90*/  @!PT LDS RZ, [RZ] ;  /* 0x00000000fffff984 */ /* 0x000fe20000000800 */
[----:B------:R-:W-:Y:S01]  /*3fa0*/  @!PT LDS RZ, [RZ] ;  /* 0x00000000fffff984 */ /* 0x000fe20000000800 */
[----:B------:R-:W-:Y:S01]  /*3fb0*/  @!PT LDS RZ, [RZ] ;  /* 0x00000000fffff984 */ /* 0x000fe20000000800 */
[----:B------:R-:W-:Y:S01]  /*3fc0*/  @!PT LDS RZ, [RZ] ;  /* 0x00000000fffff984 */ /* 0x000fe20000000800 */
[----:B------:R4:W-:Y:S06]  /*3fd0*/  MEMBAR.ALL.CTA ;  /* 0x0000000000007992 */ /* 0x0009ec0000008000 */
[----:B----4-:R-:W4:Y:S01]  /*3fe0*/  FENCE.VIEW.ASYNC.S ;  /* 0x00000000000073c6 */ /* 0x010f220000000000 */
[----:B---3--:R-:W-:Y:S11]  /*3ff0*/  LOP3.LUT P0, RZ, R6, 0x1, RZ, 0xc0, !PT ;  /* 0x0000000106ff7812 */ /* 0x008ff6000780c0ff */
[----:B------:R-:W-:Y:S02]  /*4000*/  @!UPT UIADD3 URZ, UPT, UPT, URZ, URZ, URZ ;  /* 0x000000fffffff290 */ /* 0x000fe4000fffe0ff */
[----:B----4-:R-:W-:Y:S01]  /*4010*/  VOTEU.ANY UP2, P0 ;  /* 0x0000000000ff7886 */ /* 0x010fe20000040100 */
[----:B------:R-:W-:Y:S11]  /*4020*/  PLOP3.LUT P0, PT, PT, PT, UP2, 0x80, 0x8 ;  /* 0x000000000008781c */ /* 0x000ff60003f0f028 */
[----:B------:R-:W-:Y:S02]  /*4030*/  @!UPT UIADD3 URZ, UPT, UPT, URZ, URZ, URZ ;  /* 0x000000fffffff290 */ /* 0x000fe4000fffe0ff */
[----:B--2---:R-:W-:Y:S02]  /*4040*/  @P0 SHF.R.U32.HI R0, RZ, 0x10, R5 ;  /* 0x00000010ff000819 */ /* 0x004fe40000011605 */
[----:B------:R-:W-:Y:S02]  /*4050*/  @P0 MOV R2, R4 ;  /* 0x0000000400020202 */ /* 0x000fe40000000f00 */
[----:B------:R-:W-:Y:S01]  /*4060*/  @P0 R2UR UR4, R0 ;  /* 0x00000000000402ca */ /* 0x000fe200000e0000 */
[----:B------:R-:W-:Y:S01]  /*4070*/  VIADD R0, R8, 0xa0 ;  /* 0x000000a008007836 */ /* 0x000fe20000000000 */
[----:B------:R-:W-:Y:S02]  /*4080*/  @P0 LOP3.LUT R4, R5, 0xffff, RZ, 0xc0, !PT ;  /* 0x0000ffff05040812 */ /* 0x000fe400078ec0ff */
[----:B------:R-:W-:Y:S02]  /*4090*/  @P0 R2UR UR6, R2 ;  /* 0x00000000020602ca */ /* 0x000fe400000e0000 */
[----:B------:R-:W-:Y:S02]  /*40a0*/  PRMT R0, RZ, 0x654, R0 ;  /* 0x00000654ff007816 */ /* 0x000fe40000000000 */
[----:B------:R-:W-:Y:S02]  /*40b0*/  @P0 R2UR UR5, R4 ;  /* 0x00000000040502ca */ /* 0x000fe400000e0000 */
[----:B------:R2:W-:Y:S03]  /*40c0*/  SYNCS.ARRIVE.TRANS64.RED.A1T0 RZ, [R0+URZ], RZ ;  /* 0x000000ff00ff79a7 */ /* 0x0005e600081004ff */
[----:B------:R-:W-:Y:S04]  /*40d0*/  @UP2 UMOV UR29, UR4 ;  /* 0x00000004001d2c82 */ /* 0x000fe80008000000 */
[----:B------:R-:W-:Y:S04]  /*40e0*/  @UP2 UMOV UR14, UR6 ;  /* 0x00000006000e2c82 */ /* 0x000fe80008000000 */
[----:B------:R-:W-:Y:S01]  /*40f0*/  @UP2 UMOV UR13, UR5 ;  /* 0x00000005000d2c82 */ /* 0x000fe20008000000 */
[----:B------:R-:W-:Y:S05]  /*4100*/  BRA.U !UP0, `(.L_x_76) ;  /* 0x0000000108c07547 */ /* 0x000fea000b800000 */
[----:B------:R-:W-:Y:S02]  /*4110*/  UIMAD.WIDE.U32 UR18, UR13, UR51, URZ ;  /* 0x000000330d1272a5 */ /* 0x000fe4000f8e00ff */
[----:B------:R-:W-:Y:S02]  /*4120*/  UP2UR UR16, UPR, URZ, 0x4 ;  /* 0x00000004ff107883 */ /* 0x000fe40008000000 */
[----:B------:R-:W-:Y:S02]  /*4130*/  UISETP.NE.AND UP2, UPT, UR50, 0x1, UPT ;  /* 0x000000013200788c */ /* 0x000fe4000bf45270 */
[----:B------:R-:W-:Y:S02]  /*4140*/  UIMAD.WIDE.U32 UR26, UR14, UR48, URZ ;  /* 0x000000300e1a72a5 */ /* 0x000fe4000f8e00ff */
[----:B------:R-:W-:Y:S02]  /*4150*/  USEL UR4, UR37, UR44, !UP2 ;  /* 0x0000002c25047287 */ /* 0x000fe4000d000000 */
[----:B------:R-:W-:Y:S02]  /*4160*/  UISETP.NE.AND UP0, UPT, UR15, 0x1, UPT ;  /* 0x000000010f00788c */ /* 0x000fe4000bf05270 */
[----:B------:R-:W-:Y:S02]  /*4170*/  UP2UR UR20, UPR, URZ, 0x2 ;  /* 0x00000002ff147883 */ /* 0x000fe40008000000 */
[----:B------:R-:W-:Y:S02]  /*4180*/  UISETP.NE.AND UP1, UPT, UR42, 0x1, UPT ;  /* 0x000000012a00788c */ /* 0x000fe4000bf25270 */
[----:B-1----:R-:W-:Y:S02]  /*4190*/  UIMAD.WIDE.U32 UR8, UR4, UR22, URZ ;  /* 0x00000016040872a5 */ /* 0x002fe4000f8e00ff */
[----:B------:R-:W-:Y:S01]  /*41a0*/  USEL UR7, UR40, UR46, !UP0 ;  /* 0x0000002e28077287 */ /* 0x000fe2000c000000 */
[----:B------:R-:W-:Y:S02]  /*41b0*/  UMOV UR5, UR19 ;  /* 0x0000001300057c82 */ /* 0x000fe40008000000 */
[----:B------:R-:W-:Y:S02]  /*41c0*/  USHF.R.U32.HI UR6, URZ, UR47, UR5 ;  /* 0x0000002fff067299 */ /* 0x000fe40008011605 */
[----:B------:R-:W-:Y:S02]  /*41d0*/  UIMAD.WIDE.U32 UR10, UR7, UR22, URZ ;  /* 0x00000016070a72a5 */ /* 0x000fe4000f8e00ff */
[----:B------:R-:W-:Y:S02]  /*41e0*/  USEL UR6, UR13, UR6, !UP2 ;  /* 0x000000060d067287 */ /* 0x000fe4000d000000 */
[----:B------:R-:W-:Y:S01]  /*41f0*/  UISETP.NE.AND UP2, UPT, UR16, URZ, UPT ;  /* 0x000000ff1000728c */ /* 0x000fe2000bf45270 */
[----:B------:R-:W-:Y:S02]  /*4200*/  UMOV UR5, UR27 ;  /* 0x0000001b00057c82 */ /* 0x000fe40008000000 */
[----:B------:R-:W-:Y:S03]  /*4210*/  USHF.R.U32.HI UR12, URZ, UR49, UR5 ;  /* 0x00000031ff0c7299 */ /* 0x000fe60008011605 */
[----:B------:R-:W-:Y:S02]  /*4220*/  UMOV UR5, UR9 ;  /* 0x0000000900057c82 */ /* 0x000fe40008000000 */
[----:B------:R-:W-:Y:S03]  /*4230*/  @UP1 USHF.R.U32.HI UR4, URZ, UR23, UR5 ;  /* 0x00000017ff041299 */ /* 0x000fe60008011605 */
[----:B------:R-:W-:Y:S01]  /*4240*/  UMOV UR5, UR11 ;  /* 0x0000000b00057c82 */ /* 0x000fe20008000000 */
[----:B------:R-:W-:Y:S02]  /*4250*/  UIMAD UR4, UR42, UR4, URZ ;  /* 0x000000042a0472a4 */ /* 0x000fe4000f8e02ff */
[----:B------:R-:W-:Y:S02]  /*4260*/  @UP1 USHF.R.U32.HI UR7, URZ, UR23, UR5 ;  /* 0x00000017ff071299 */ /* 0x000fe40008011605 */
[----:B------:R-:W-:Y:S02]  /*4270*/  USEL UR5, UR14, UR12, !UP0 ;  /* 0x0000000c0e057287 */ /* 0x000fe4000c000000 */
[----:B------:R-:W-:Y:S02]  /*4280*/  UIMAD.WIDE.U32 UR10, UR6, UR22, URZ ;  /* 0x00000016060a72a5 */ /* 0x000fe4000f8e00ff */
[----:B------:R-:W-:Y:S02]  /*4290*/  UIMAD UR8, UR42, UR7, URZ ;  /* 0x000000072a0872a4 */ /* 0x000fe4000f8e02ff */
[----:B------:R-:W-:Y:S03]  /*42a0*/  UISETP.GE.AND UP0, UPT, UR6, UR4, UPT ;  /* 0x000000040600728c */ /* 0x000fe6000bf06270 */
[----:B------:R-:W-:Y:S01]  /*42b0*/  UMOV UR4, UR11 ;  /* 0x0000000b00047c82 */ /* 0x000fe20008000000 */
[----:B------:R-:W-:Y:S02]  /*42c0*/  UISETP.GE.OR UP0, UPT, UR5, UR8, UP0 ;  /* 0x000000080500728c */ /* 0x000fe40008706670 */
[----:B------:R-:W-:Y:S02]  /*42d0*/  USHF.R.U32.HI UR4, URZ, UR23, UR4 ;  /* 0x00000017ff047299 */ /* 0x000fe40008011604 */
[----:B------:R-:W-:Y:S02]  /*42e0*/  UIMAD.WIDE.U32 UR8, UR5, UR22, URZ ;  /* 0x00000016050872a5 */ /* 0x000fe4000f8e00ff */
[----:B------:R-:W-:Y:S04]  /*42f0*/  USEL UR10, UR6, UR4, !UP1 ;  /* 0x00000004060a7287 */ /* 0x000fe8000c800000 */
[----:B------:R-:W-:Y:S01]  /*4300*/  UIADD3 UR11, UPT, UPT, -UR10, URZ, URZ ;  /* 0x000000ff0a0b7290 */ /* 0x000fe2000fffe1ff */
[----:B------:R-:W-:Y:S02]  /*4310*/  @!UP0 UMOV UR4, UR9 ;  /* 0x0000000900048c82 */ /* 0x000fe40008000000 */
[----:B------:R-:W-:Y:S02]  /*4320*/  @!UP0 USHF.R.U32.HI UR4, URZ, UR23, UR4 ;  /* 0x00000017ff048299 */ /* 0x000fe40008011604 */
[----:B------:R-:W-:Y:S02]  /*4330*/  UIMAD UR8, UR42, UR11, UR6 ;  /* 0x0000000b2a0872a4 */ /* 0x000fe4000f8e0206 */
[----:B------:R-:W-:Y:S02]  /*4340*/  @!UP0 USEL UR4, UR5, UR4, !UP1 ;  /* 0x0000000405048287 */ /* 0x000fe4000c800000 */
[----:B------:R-:W-:Y:S02]  /*4350*/  UISETP.NE.AND UP1, UPT, UR20, URZ, UPT ;  /* 0x000000ff1400728c */ /* 0x000fe4000bf25270 */
[----:B------:R-:W-:Y:S02]  /*4360*/  @!UP0 UIMAD UR8, UR7, UR8, UR4 ;  /* 0x00000008070882a4 */ /* 0x000fe4000f8e0204 */
[----:B------:R-:W-:Y:S02]  /*4370*/  @!UP0 UIADD3 UR9, UPT, UPT, UR10, -UR4, URZ ;  /* 0x800000040a098290 */ /* 0x000fe4000fffe0ff */
[----:B------:R-:W-:Y:S02]  /*4380*/  UIADD3 UR4, UPT, UPT, -UR5, URZ, URZ ;  /* 0x000000ff05047290 */ /* 0x000fe4000fffe1ff */
[----:B------:R-:W-:Y:S02]  /*4390*/  UIADD3 UR7, UPT, UPT, -UR6, URZ, URZ ;  /* 0x000000ff06077290 */ /* 0x000fe4000fffe1ff */
[----:B------:R-:W-:Y:S02]  /*43a0*/  @!UP0 UIMAD UR6, UR9, UR42, UR5 ;  /* 0x0000002a090682a4 */ /* 0x000fe4000f8e0205 */
[----:B------:R-:W-:Y:S02]  /*43b0*/  UIMAD UR14, UR15, UR4, UR14 ;  /* 0x000000040f0e72a4 */ /* 0x000fe4000f8e020e */
[----:B------:R-:W-:Y:S01]  /*43c0*/  UIMAD UR13, UR50, UR7, UR13 ;  /* 0x00000007320d72a4 */ /* 0x000fe2000f8e020d */
[----:B------:R-:W-:Y:S02]  /*43d0*/  @!UP0 UMOV UR5, UR8 ;  /* 0x0000000800058c82 */ /* 0x000fe40008000000 */
[----:B------:R-:W-:Y:S02]  /*43e0*/  UIMAD UR14, UR5, UR15, UR14 ;  /* 0x0000000f050e72a4 */ /* 0x000fe4000f8e020e */
[----:B------:R-:W-:Y:S11]  /*43f0*/  UIMAD UR13, UR6, UR50, UR13 ;  /* 0x00000032060d72a4 */ /* 0x000ff6000f8e020d */
[----:B------:R-:W-:Y:S01]  /*4400*/  @!UPT UIADD3 URZ, UPT, UPT, URZ, URZ, URZ ;  /* 0x000000fffffff290 */ /* 0x000fe2000fffe0ff */
.L_x_76:
[----:B------:R-:W3:Y:S01]  /*4410*/  @!UP3 LDCU.128 UR8, c[0x0][0xb10] ;  /* 0x00016200ff08b7ac */ /* 0x000ee20008000c00 */
[----:B------:R-:W-:Y:S02]  /*4420*/  ISETP.NE.U32.AND P0, PT, RZ, UR38, PT ;  /* 0x00000026ff007c0c */ /* 0x000fe4000bf05070 */
[----:B------:R-:W-:Y:S02]  /*4430*/  SHF.L.U32 R4, R11, 0x1f, RZ ;  /* 0x0000001f0b047819 */ /* 0x000fe400000006ff */
[----:B------:R-:W-:Y:S01]  /*4440*/  ISETP.NE.AND.EX P0, PT, RZ, UR39, PT, P0 ;  /* 0x00000027ff007c0c */ /* 0x000fe2000bf05300 */
[----:B------:R-:W4:Y:S01]  /*4450*/  @!UP3 LDCU UR5, c[0x0][0xb0c] ;  /* 0x00016180ff05b7ac */ /* 0x000f220008000800 */
[----:B------:R-:W-:Y:S02]  /*4460*/  USHF.L.U32 UR35, UR30, 0x6, URZ ;  /* 0x000000061e237899 */ /* 0x000fe400080006ff */
[----:B------:R-:W-:Y:S02]  /*4470*/  USHF.L.U32 UR34, UR31, 0x8, URZ ;  /* 0x000000081f227899 */ /* 0x000fe400080006ff */
[----:B---3--:R-:W-:Y:S07]  /*4480*/  UIMAD.WIDE.U32 UR6, UR14, UR8, URZ ;  /* 0x000000080e0672a5 */ /* 0x008fee000f8e00ff */
[----:B------:R-:W-:Y:S01]  /*4490*/  @!UP3 UMOV UR4, UR7 ;  /* 0x000000070004bc82 */ /* 0x000fe20008000000 */
[----:B----4-:R-:W-:Y:S02]  /*44a0*/  @!UP3 UISETP.NE.AND UP0, UPT, UR5, 0x1, UPT ;  /* 0x000000010500b88c */ /* 0x010fe4000bf05270 */
[----:B------:R-:W-:Y:S02]  /*44b0*/  @!UP3 USHF.R.U32.HI UR4, URZ, UR9, UR4 ;  /* 0x00000009ff04b299 */ /* 0x000fe40008011604 */
[----:B------:R-:W-:Y:S02]  /*44c0*/  UIMAD.WIDE.U32 UR6, UR13, UR11, URZ ;  /* 0x0000000b0d0672a5 */ /* 0x000fe4000f8e00ff */
[----:B------:R-:W-:Y:S02]  /*44d0*/  @!UP3 USEL UR8, UR14, UR4, !UP0 ;  /* 0x000000040e08b287 */ /* 0x000fe4000c000000 */
[----:B------:R-:W-:Y:S03]  /*44e0*/  @!UP3 UISETP.NE.AND UP0, UPT, UR10, 0x1, UPT ;  /* 0x000000010a00b88c */ /* 0x000fe6000bf05270 */
[----:B------:R-:W-:Y:S02]  /*44f0*/  @!UP3 UMOV UR6, UR7 ;  /* 0x000000070006bc82 */ /* 0x000fe40008000000 */
[----:B------:R-:W3:Y:S02]  /*4500*/  @!UP3 LDCU UR4, c[0x0][0xb20] ;  /* 0x00016400ff04b7ac */ /* 0x000ee40008000800 */
[----:B---3--:R-:W-:Y:S04]  /*4510*/  @!UP3 USHF.R.U32.HI UR6, URZ, UR4, UR6 ;  /* 0x00000004ff06b299 */ /* 0x008fe80008011606 */
[----:B------:R-:W-:Y:S04]  /*4520*/  @!UP3 USEL UR6, UR13, UR6, !UP0 ;  /* 0x000000060d06b287 */ /* 0x000fe8000c000000 */
[----:B------:R-:W-:Y:S02]  /*4530*/  @!UP3 UIADD3 UR4, UPT, UPT, -UR8, UR6, URZ ;  /* 0x000000060804b290 */ /* 0x000fe4000fffe1ff */
[----:B------:R-:W-:Y:S02]  /*4540*/  @!UP3 UIADD3 UR6, UPT, UPT, UR8, -UR6, URZ ;  /* 0x800000060806b290 */ /* 0x000fe4000fffe0ff */
[----:B------:R-:W-:Y:S02]  /*4550*/  @!UP3 UIMAD UR14, UR4, UR5, UR14 ;  /* 0x00000005040eb2a4 */ /* 0x000fe4000f8e020e */
[----:B------:R-:W-:Y:S01]  /*4560*/  @!UP3 UIMAD UR13, UR6, UR10, UR13 ;  /* 0x0000000a060db2a4 */ /* 0x000fe2000f8e020d */
[----:B------:R-:W-:Y:S11]  /*4570*/  BRA.U UP4, `(.L_x_77) ;  /* 0x0000000104107547 */ /* 0x000ff6000b800000 */
[----:B------:R-:W-:Y:S04]  /*4580*/  MOV R2, UR41 ;  /* 0x0000002900027c02 */ /* 0x000fe80008000f00 */
[----:B------:R-:W-:Y:S04]  /*4590*/  SHF.L.U32 R2, R2, 0x1f, RZ ;  /* 0x0000001f02027819 */ /* 0x000fe800000006ff */
[----:B------:R-:W3:Y:S02]  /*45a0*/  SYNCS.PHASECHK.TRANS64.TRYWAIT P1, [UR21+0x88], R2 ;  /* 0x00008802ff0075a7 */ /* 0x000ee40008021115 */
[----:B---3--:R-:W-:Y:S05]  /*45b0*/  @!P1 BRA `(.L_x_78) ;  /* 0x0000005400e49947 */ /* 0x008fea0003800000 */
.L_x_77:
[----:B------:R-:W-:Y:S05]  /*45c0*/  BRA.U !UP6, `(.L_x_79) ;  /* 0x000000010e387547 */ /* 0x000fea000b800000 */
[----:B------:R-:W-:Y:S01]  /*45d0*/  UPLOP3.LUT UP1, UPT, UPT, UPT, UP5, 0x80, 0x8 ;  /* 0x000000000008789c */ /* 0x000fe20003f2f050 */
[----:B--2---:R-:W-:Y:S01]  /*45e0*/  HFMA2 R0, -RZ, RZ, 0, 5.9604644775390625e-08 ;  /* 0x00000001ff007431 */ /* 0x004fe200000001ff */
[----:B------:R-:W2:Y:S01]  /*45f0*/  LDCU.64 UR8, c[0x0][0x358] ;  /* 0x00006b00ff0877ac */ /* 0x000ea20008000a00 */
[----:B------:R-:W-:Y:S03]  /*4600*/  IMAD.MOV.U32 R74, RZ, RZ, 0x1 ;  /* 0x00000001ff4a7424 */ /* 0x000fe600078e00ff */
[----:B------:R-:W-:Y:S05]  /*4610*/  PLOP3.LUT P1, PT, PT, PT, UP1, 0x80, 0x8 ;  /* 0x000000000008781c */ /* 0x000fea0003f2f018 */
[----:B------:R-:W3:Y:S01]  /*4620*/  @UP1 LDCU.64 UR4, c[0x0][0x888] ;  /* 0x00011100ff0417ac */ /* 0x000ee20008000a00 */
[----:B------:R-:W-:Y:S07]  /*4630*/  @UP1 UIMAD UR6, UR36, UR38, URZ ;  /* 0x00000026240612a4 */ /* 0x000fee000f8e02ff */
[----:B------:R-:W-:Y:S01]  /*4640*/  @!P1 PRMT R74, R0, 0x7610, R74 ;  /* 0x00007610004a9816 */ /* 0x000fe2000000004a */
[----:B---3--:R-:W-:Y:S06]  /*4650*/  @UP1 UIMAD.WIDE UR4, UR6, 0x4, UR4 ;  /* 0x00000004060418a5 */ /* 0x008fec000f8e0204 */
[----:B-----5:R-:W-:Y:S01]  /*4660*/  IMAD.U32 R40, RZ, RZ, UR4 ;  /* 0x00000004ff287e24 */ /* 0x020fe2000f8e00ff */
[----:B------:R-:W-:Y:S04]  /*4670*/  MOV R41, UR5 ;  /* 0x0000000500297c02 */ /* 0x000fe80008000f00 */
[----:B------:R-:W3:Y:S01]  /*4680*/  @!UP1 LDCU UR4, c[0x0][0x880] ;  /* 0x00011000ff0497ac */ /* 0x000ee20008000800 */
[----:B--2---:R4:W5:Y:S02]  /*4690*/  @P1 LDG.E R40, desc[UR8][R40.64] ;  /* 0x0000000828281981 */ /* 0x004964000c1e1900 */
[----:B---34-:R-:W-:Y:S07]  /*46a0*/  @!P1 IMAD.U32 R40, RZ, RZ, UR4 ;  /* 0x00000004ff289e24 */ /* 0x018fee000f8e00ff */
.L_x_79:
[----:B-----5:R-:W-:Y:S01]  /*46b0*/  @!P0 ISETP.EQ.AND P2, PT, R40, RZ, PT ;  /* 0x000000ff2800820c */ /* 0x020fe20003f42270 */
[----:B------:R-:W-:Y:S01]  /*46c0*/  @!UPT UIADD3 URZ, UPT, UPT, URZ, URZ, URZ ;  /* 0x000000fffffff290 */ /* 0x000fe2000fffe0ff */
[----:B------:R-:W-:Y:S11]  /*46d0*/  @!P0 BRA `(.L_x_80) ;  /* 0x0000000000148947 */ /* 0x000ff60003800000 */
[----:B------:R-:W-:Y:S02]  /*46e0*/  LOP3.LUT P0, RZ, R74, 0xff, RZ, 0xc0, !PT ;  /* 0x000000ff4aff7812 */ /* 0x000fe4000780c0ff */
[----:B------:R-:W-:Y:S04]  /*46f0*/  PLOP3.LUT P2, PT, PT, PT, UP1, 0x80, 0x8 ;  /* 0x000000000008781c */ /* 0x000fe80003f4f018 */
[----:B------:R-:W-:Y:S07]  /*4700*/  PLOP3.LUT P2, PT, P2, PT, PT, 0x8, 0x80 ;  /* 0x000000000080781c */ /* 0x000fee000174e170 */
[----:B------:R-:W-:Y:S11]  /*4710*/  @P0 ISETP.EQ.AND P2, PT, R40, RZ, PT ;  /* 0x000000ff2800020c */ /* 0x000ff60003f42270 */
[----:B------:R-:W-:Y:S02]  /*4720*/  @!UPT UIADD3 URZ, UPT, UPT, URZ, URZ, URZ ;  /* 0x000000fffffff290 */ /* 0x000fe4000fffe0ff */
.L_x_80:
[----:B------:R-:W3:Y:S01]  /*4730*/  SYNCS.PHASECHK.TRANS64.TRYWAIT P0, [UR21+0x60], R4 ;  /* 0x00006004ff0075a7 */ /* 0x000ee20008001115 */
[----:B------:R-:W-:Y:S04]  /*4740*/  ELECT P1, URZ, PT ;  /* 0x0000000000ff782f */ /* 0x000fe80003820000 */
[----:B------:R-:W-:Y:S01]  /*4750*/  PLOP3.LUT P1, PT, P2, P1, PT, 0xf2, 0x2f ;  /* 0x00000000002f781c */ /* 0x000fe20001723e72 */
[----:B------:R-:W-:Y:S01]  /*4760*/  @!UPT UIADD3 URZ, UPT, UPT, URZ, URZ, URZ ;  /* 0x000000fffffff290 */ /* 0x000fe2000fffe0ff */
[----:B---3--:R-:W-:Y:S11]  /*4770*/  @!P0 BRA `(.L_x_81) ;  /* 0x00000054008c8947 */ /* 0x008ff60003800000 */
.L_x_162:
[----:B--2---:R-:W-:Y:S01]  /*4780*/  @!P1 IADD3 R2, P0, PT, R12, 0x580, RZ ;  /* 0x000005800c029810 */ /* 0x004fe20007f1e0ff */
[----:B------:R-:W-:Y:S01]  /*4790*/  VOTEU.ALL UP0, P1 ;  /* 0x0000000000ff7886 */ /* 0x000fe20000800000 */
[----:B------:R-:W-:Y:S01]  /*47a0*/  UMOV UR6, 0x0 ;  /* 0x0000000000067882 */ /* 0x000fe20000000000 */
[----:B------:R-:W-:Y:S01]  /*47b0*/  UMOV UR7, 0x10000000 ;  /* 0x1000000000077882 */ /* 0x000fe20000000000 */
[----:B------:R-:W-:Y:S01]  /*47c0*/  @!P1 R2UR UR5, R2 ;  /* 0x00000000020592ca */ /* 0x000fe200000e0000 */
[----:B------:R-:W-:Y:S01]  /*47d0*/  @!P1 IMAD.X R0, RZ, RZ, R13, P0 ;  /* 0x000000ffff009224 */ /* 0x000fe200000e060d */
[----:B------:R-:W-:Y:S01]  /*47e0*/  @!UP0 UIADD3 UR32, UPT, UPT, UR21, 0x200, URZ ;  /* 0x0000020015208890 */ /* 0x000fe2000fffe0ff */
[----:B------:R-:W-:Y:S03]  /*47f0*/  VOTEU.ALL UP0, P1 ;  /* 0x0000000000ff7886 */ /* 0x000fe60000800000 */
[----:B------:R-:W-:Y:S01]  /*4800*/  @!P1 R2UR UR4, R0 ;  /* 0x00000000000492ca */ /* 0x000fe200000e0000 */
[----:B------:R-:W-:Y:S06]  /*4810*/  @!P1 IMAD.MOV.U32 R0, RZ, RZ, 0x1000 ;  /* 0x00001000ff009424 */ /* 0x000fec00078e00ff */
[----:B------:R-:W-:Y:S06]  /*4820*/  IMAD.U32 R6, RZ, RZ, UR5 ;  /* 0x00000005ff067e24 */ /* 0x000fec000f8e00ff */
[----:B------:R-:W-:Y:S01]  /*4830*/  IMAD.U32 R7, RZ, RZ, UR4 ;  /* 0x00000004ff077e24 */ /* 0x000fe2000f8e00ff */
[----:B------:R-:W-:Y:S04]  /*4840*/  @!P1 R2UR UR4, R6 ;  /* 0x00000000060492ca */ /* 0x000fe800000e0000 */
[----:B------:R-:W-:Y:S11]  /*4850*/  @!P1 R2UR UR5, R7 ;  /* 0x00000000070592ca */ /* 0x000ff600000e0000 */
[----:B------:R-:W-:Y:S02]  /*4860*/  @!UPT UIADD3 URZ, UPT, UPT, URZ, URZ, URZ ;  /* 0x000000fffffff290 */ /* 0x000fe4000fffe0ff */
[----:B------:R2:W-:Y:S01]  /*4870*/  @!UP0 UTMALDG.3D [UR32], [UR4], desc[UR6] ;  /* 0x00000620040085b4 */ /* 0x0005e20008011000 */
[----:B------:R3:W-:Y:S01]  /*4880*/  @!P1 SYNCS.ARRIVE.TRANS64.RED.A0TR RZ, [UR21+0x40], R0 ;  /* 0x00004000ffff99a7 */ /* 0x0007e20008300415 */
[----:B--2---:R-:W-:Y:S09]  /*4890*/  UPRMT UR4, UR45, 0x654, UR33 ;  /* 0x000006542d047896 */ /* 0x004ff20008000021 */
[----:B------:R-:W-:Y:S01]  /*48a0*/  SYNCS.ARRIVE.TRANS64.RED.A1T0 RZ, [UR4], RZ ;  /* 0x000000ffffff79a7 */ /* 0x000fe20008100404 */
[----:B------:R-:W2:Y:S02]  /*48b0*/  SYNCS.PHASECHK.TRANS64.TRYWAIT P0, [UR21+0x68], R4 ;  /* 0x00006804ff0075a7 */ /* 0x000ea40008001115 */
[----:B--23--:R-:W-:Y:S05]  /*48c0*/  @!P0 BRA `(.L_x_82) ;  /* 0x0000005400508947 */ /* 0x00cfea0003800000 */
.L_x_164:
[----:B------:R-:W-:Y:S01]  /*48d0*/  @!P1 IADD3 R2, P0, PT, R12, 0x580, RZ ;  /* 0x000005800c029810 */ /* 0x000fe20007f1e0ff */
[----:B------:R-:W-:Y:S01]  /*48e0*/  VOTEU.ALL UP0, P1 ;  /* 0x0000000000ff7886 */ /* 0x000fe20000800000 */
[----:B------:R-:W-:Y:S01]  /*48f0*/  UMOV UR6, 0x0 ;  /* 0x0000000000067882 */ /* 0x000fe20000000000 */
[----:B------:R-:W-:Y:S01]  /*4900*/  UMOV UR7, 0x10000000 ;  /* 0x1000000000077882 */ /* 0x000fe20000000000 */
[----:B------:R-:W-:Y:S01]  /*4910*/  @!P1 R2UR UR5, R2 ;  /* 0x00000000020592ca */ /* 0x000fe200000e0000 */
[----:B--2---:R-:W-:Y:S01]  /*4920*/  @!P1 IMAD.X R0, RZ, RZ, R13, P0 ;  /* 0x000000ffff009224 */ /* 0x004fe200000e060d */
[----:B------:R-:W-:Y:S02]  /*4930*/  @!UP0 UIADD3 UR26, UPT, UPT, UR34, 0x40, URZ ;  /* 0x00000040221a8890 */ /* 0x000fe4000fffe0ff */
[----:B------:R-:W-:Y:S02]  /*4940*/  @!UP0 UIADD3 UR24, UPT, UPT, UR21, 0x1200, URZ ;  /* 0x0000120015188890 */ /* 0x000fe4000fffe0ff */
[----:B------:R-:W-:Y:S01]  /*4950*/  @!P1 R2UR UR4, R0 ;  /* 0x00000000000492ca */ /* 0x000fe200000e0000 */
[----:B------:R-:W-:Y:S01]  /*4960*/  VOTEU.ALL UP0, P1 ;  /* 0x0000000000ff7886 */ /* 0x000fe20000800000 */
[----:B------:R-:W-:Y:S01]  /*4970*/  UMOV UR27, UR35 ;  /* 0x00000023001b7c82 */ /* 0x000fe20008000000 */
[----:B------:R-:W-:Y:S01]  /*4980*/  UMOV UR28, UR36 ;  /* 0x00000024001c7c82 */ /* 0x000fe20008000000 */
[----:B------:R-:W-:Y:S03]  /*4990*/  @!P1 IMAD.MOV.U32 R0, RZ, RZ, 0x1000 ;  /* 0x00001000ff009424 */ /* 0x000fe600078e00ff */
        /* <DEDUP_REMOVED lines=11> */
.L_x_166:
[----:B------:R-:W-:Y:S01]  /*4a50*/  @!P1 IADD3 R2, P0, PT, R12, 0x580, RZ ;  /* 0x000005800c029810 */ /* 0x000fe20007f1e0ff */
[----:B------:R-:W-:Y:S01]  /*4a60*/  VOTEU.ALL UP0, P1 ;  /* 0x0000000000ff7886 */ /* 0x000fe20000800000 */
[----:B------:R-:W-:Y:S01]  /*4a70*/  UMOV UR6, 0x0 ;  /* 0x0000000000067882 */ /* 0x000fe20000000000 */
[----:B------:R-:W-:Y:S01]  /*4a80*/  UMOV UR7, 0x10000000 ;  /* 0x1000000000077882 */ /* 0x000fe20000000000 */
[----:B------:R-:W-:Y:S01]  /*4a90*/  @!P1 R2UR UR5, R2 ;  /* 0x00000000020592ca */ /* 0x000fe200000e0000 */
[----:B--2---:R-:W-:Y:S01]  /*4aa0*/  @!P1 IMAD.X R0, RZ, RZ, R13, P0 ;  /* 0x000000ffff009224 */ /* 0x004fe200000e060d */
[----:B------:R-:W-:Y:S01]  /*4ab0*/  @!UP0 UIADD3 UR18, UPT, UPT, UR34, 0x80, URZ ;  /* 0x0000008022128890 */ /* 0x000fe2000fffe0ff */
[----:B------:R-:W-:Y:S01]  /*4ac0*/  VIADD R10, R10, 0x1 ;  /* 0x000000010a0a7836 */ /* 0x000fe20000000000 */
        /* <DEDUP_REMOVED lines=17> */
.L_x_168:
[----:B------:R-:W-:Y:S01]  /*4be0*/  @!P1 IADD3 R2, P0, PT, R12, 0x580, RZ ;  /* 0x000005800c029810 */ /* 0x000fe20007f1e0ff */
[----:B------:R-:W-:Y:S01]  /*4bf0*/  VOTEU.ALL UP0, P1 ;  /* 0x0000000000ff7886 */ /* 0x000fe20000800000 */
[----:B------:R-:W-:Y:S01]  /*4c00*/  UMOV UR6, 0x0 ;  /* 0x0000000000067882 */ /* 0x000fe20000000000 */
[----:B------:R-:W-:Y:S01]  /*4c10*/  UMOV UR7, 0x10000000 ;  /* 0x1000000000077882 */ /* 0x000fe20000000000 */
[----:B------:R-:W-:Y:S01]  /*4c20*/  @!P1 R2UR UR5, R2 ;  /* 0x00000000020592ca */ /* 0x000fe200000e0000 */
[----:B--2---:R-:W-:Y:S01]  /*4c30*/  @!P1 IMAD.X R0, RZ, RZ, R13, P0 ;  /* 0x000000ffff009224 */ /* 0x004fe200000e060d */
[----:B------:R-:W-:Y:S01]  /*4c40*/  @!UP0 UIADD3 UR10, UPT, UPT, UR34, 0xc0, URZ ;  /* 0x000000c0220a8890 */ /* 0x000fe2000fffe0ff */
[----:B------:R-:W-:Y:S01]  /*4c50*/  R2UR UR18, R76 ;  /* 0x000000004c1272ca */ /* 0x000fe200000e0000 */
[----:B------:R-:W-:Y:S01]  /*4c60*/  @!UP0 UIADD3 UR8, UPT, UPT, UR21, 0x3200, URZ ;  /* 0x0000320015088890 */ /* 0x000fe2000fffe0ff */
[----:B------:R-:W-:Y:S01]  /*4c70*/  R2UR UR16, R77 ;  /* 0x000000004d1072ca */ /* 0x000fe200000e0000 */
[----:B------:R-:W-:Y:S01]  /*4c80*/  @!UP0 UIADD3 UR9, UPT, UPT, UR21, 0x58, URZ ;  /* 0x0000005815098890 */ /* 0x000fe2000fffe0ff */
[----:B------:R-:W-:Y:S01]  /*4c90*/  @!P1 R2UR UR4, R0 ;  /* 0x00000000000492ca */ /* 0x000fe200000e0000 */
[----:B------:R-:W-:Y:S01]  /*4ca0*/  VOTEU.ALL UP0, P1 ;  /* 0x0000000000ff7886 */ /* 0x000fe20000800000 */
[----:B------:R-:W-:Y:S01]  /*4cb0*/  UMOV UR11, UR35 ;  /* 0x00000023000b7c82 */ /* 0x000fe20008000000 */
[----:B------:R-:W-:Y:S01]  /*4cc0*/  UMOV UR12, UR36 ;  /* 0x00000024000c7c82 */ /* 0x000fe20008000000 */
[C---:B------:R-:W-:Y:S01]  /*4cd0*/  ISETP.NE.AND P0, PT, R10.reuse, 0x2, PT ;  /* 0x000000020a00780c */ /* 0x040fe20003f05270 */
[----:B------:R-:W-:Y:S01]  /*4ce0*/  UMOV UR36, UR29 ;  /* 0x0000001d00247c82 */ /* 0x000fe20008000000 */
[----:B------:R-:W-:Y:S01]  /*4cf0*/  IMAD.U32 R4, RZ, RZ, UR5 ;  /* 0x00000005ff047e24 */ /* 0x000fe2000f8e00ff */
[----:B------:R-:W-:Y:S01]  /*4d00*/  LOP3.LUT R11, R11, 0x1, RZ, 0x3c, !PT ;  /* 0x000000010b0b7812 */ /* 0x000fe200078e3cff */
[----:B------:R-:W-:Y:S01]  /*4d10*/  UPLOP3.LUT UP4, UPT, UPT, UPT, UPT, 0x80, 0x8 ;  /* 0x000000000008789c */ /* 0x000fe20003f8f070 */
[----:B------:R-:W-:Y:S01]  /*4d20*/  SEL R0, RZ, 0x1, P0 ;  /* 0x00000001ff007807 */ /* 0x000fe20000000000 */
[----:B------:R-:W-:Y:S01]  /*4d30*/  UIADD3 UR31, UPT, UPT, UR13, UR18, URZ ;  /* 0x000000120d1f7290 */ /* 0x000fe2000fffe0ff */
[----:B------:R-:W-:Y:S01]  /*4d40*/  SEL R10, R10, RZ, P0 ;  /* 0x000000ff0a0a7207 */ /* 0x000fe20000000000 */
[----:B------:R-:W-:Y:S01]  /*4d50*/  UIADD3 UR30, UPT, UPT, UR14, UR16, URZ ;  /* 0x000000100e1e7290 */ /* 0x000fe2000fffe0ff */
[----:B------:R-:W-:Y:S01]  /*4d60*/  IMAD.U32 R5, RZ, RZ, UR4 ;  /* 0x00000004ff057e24 */ /* 0x000fe2000f8e00ff */
[----:B------:R-:W-:Y:S02]  /*4d70*/  @!P1 R2UR UR4, R4 ;  /* 0x00000000040492ca */ /* 0x000fe400000e0000 */
[----:B------:R-:W-:Y:S02]  /*4d80*/  LOP3.LUT R9, R9, R0, RZ, 0x3c, !PT ;  /* 0x0000000009097212 */ /* 0x000fe400078e3cff */
[----:B------:R-:W-:Y:S11]  /*4d90*/  @!P1 R2UR UR5, R5 ;  /* 0x00000000050592ca */ /* 0x000ff600000e0000 */
[----:B------:R-:W-:Y:S02]  /*4da0*/  @!UPT UIADD3 URZ, UPT, UPT, URZ, URZ, URZ ;  /* 0x000000fffffff290 */ /* 0x000fe4000fffe0ff */
[----:B------:R2:W-:Y:S01]  /*4db0*/  @!UP0 UTMALDG.3D [UR8], [UR4], desc[UR6] ;  /* 0x00000608040085b4 */ /* 0x0005e20008011000 */
[----:B------:R2:W-:Y:S01]  /*4dc0*/  @!P1 SYNCS.ARRIVE.TRANS64.RED.A0TR RZ, [UR21+0x58], R3 ;  /* 0x00005803ffff99a7 */ /* 0x0005e20008300415 */
[----:B------:R-:W-:Y:S01]  /*4dd0*/  SYNCS.ARRIVE.TRANS64.RED.A1T0 RZ, [UR43], RZ ;  /* 0x000000ffffff79a7 */ /* 0x000fe2000810042b */
[----:B------:R-:W-:Y:S05]  /*4de0*/  BRA.U UP2, `(.L_x_85) ;  /* 0xfffffff1024c7547 */ /* 0x000fea000b83ffff */
[----:B------:R-:W-:-:S04]  /*4df0*/  SHF.L.U32 R2, R11, 0x1f, RZ ;  /* 0x0000001f0b027819 */ /* 0x000fc800000006ff */
[----:B------:R-:W3:Y:S02]  /*4e00*/  SYNCS.PHASECHK.TRANS64.TRYWAIT P0, [UR21+0x60], R2 ;  /* 0x00006002ff0075a7 */ /* 0x000ee40008001115 */
[----:B---3--:R-:W-:Y:S05]  /*4e10*/  @!P0 BRA `(.L_x_86) ;  /* 0x0000005000448947 */ /* 0x008fea0003800000 */
.L_x_170:
[----:B------:R-:W4:Y:S02]  /*4e20*/  SYNCS.PHASECHK.TRANS64.TRYWAIT P0, [UR21+0x68], R2 ;  /* 0x00006802ff0075a7 */ /* 0x000f240008001115 */
[----:B----4-:R-:W-:Y:S05]  /*4e30*/  @!P0 BRA `(.L_x_87) ;  /* 0x0000005000548947 */ /* 0x010fea0003800000 */
.L_x_172:
[----:B------:R-:W4:Y:S02]  /*4e40*/  SYNCS.PHASECHK.TRANS64.TRYWAIT P0, [UR21+0x70], R2 ;  /* 0x00007002ff0075a7 */ /* 0x000f240008001115 */
[----:B----4-:R-:W-:Y:S05]  /*4e50*/  @!P0 BRA `(.L_x_88) ;  /* 0x0000005000648947 */ /* 0x010fea0003800000 */
.L_x_174:
[----:B---3--:R-:W-:-:S07]  /*4e60*/  MOV R0, UR21 ;  /* 0x0000001500007c02 */ /* 0x008fce0008000f00 */
.L_x_89:
[----:B---3--:R-:W-:-:S04]  /*4e70*/  SHF.L.U32 R2, R11, 0x1f, RZ ;  /* 0x0000001f0b027819 */ /* 0x008fc800000006ff */
[----:B------:R3:W4:Y:S03]  /*4e80*/  SYNCS.PHASECHK.TRANS64.TRYWAIT P0, [R0+URZ+0x78], R2 ;  /* 0x00007802000075a7 */ /* 0x00072600080011ff */
[----:B----4-:R-:W-:Y:S05]  /*4e90*/  @!P0 NANOSLEEP.SYNCS 0x989680 ;  /* 0x009896800000895d */ /* 0x010fea0003900000 */
[----:B------:R-:W4:Y:S02]  /*4ea0*/  @!P0 SYNCS.PHASECHK.TRANS64 P0, [R0+URZ+0x78], R2 ;  /* 0x00007802000085a7 */ /* 0x000f2400080010ff */
[----:B-12-4-:R-:W-:Y:S05]  /*4eb0*/  @P0 EXIT ;  /* 0x000000000000094d */ /* 0x016fea0003800000 */
[----:B------:R-:W-:Y:S05]  /*4ec0*/  BRA `(.L_x_89) ;  /* 0xfffffffc00e87947 */ /* 0x000fea000383ffff */
.L_x_74:
[----:B------:R-:W-:-:S06]  /*4ed0*/  UISETP.GE.AND UP0, UPT, UR18, 0x4, UPT ;  /* 0x000000041200788c */ /* 0x000fcc000bf06270 */
[----:B------:R-:W-:-:S13]  /*4ee0*/  PLOP3.LUT P0, PT, PT, PT, UP0, 0x80, 0x8 ;  /* 0x000000000008781c */ /* 0x000fda0003f0f008 */
[----:B-1----:R-:W-:Y:S05]  /*4ef0*/  @!P0 EXIT ;  /* 0x000000000000894d */ /* 0x002fea0003800000 */
[----:B------:R-:W-:Y:S01]  /*4f00*/  BAR.SYNC.DEFER_BLOCKING 0x6, 0xa0 ;  /* 0x0182800000007b1d */ /* 0x000fe20000010000 */
[C---:B------:R-:W-:Y:S01]  /*4f10*/  IMAD.SHL.U32 R7, R85.reuse, 0x40, RZ ;  /* 0x0000004055077824 */ /* 0x040fe200078e00ff */
[C---:B------:R-:W-:Y:S01]  /*4f20*/  LOP3.LUT R87, R85.reuse, 0x60, RZ, 0xc0, !PT ;  /* 0x0000006055577812 */ /* 0x040fe200078ec0ff */
[C---:B------:R-:W-:Y:S02]  /*4f30*/  IMAD.SHL.U32 R4, R85.reuse, 0x20, RZ ;  /* 0x0000002055047824 */ /* 0x040fe400078e00ff */
[----:B------:R-:W-:Y:S02]  /*4f40*/  HFMA2 R36, -RZ, RZ, 0, 0 ;  /* 0x00000000ff247431 */ /* 0x000fe400000001ff */
[----:B------:R-:W-:Y:S01]  /*4f50*/  IMAD.SHL.U32 R5, R85, 0x8, RZ ;  /* 0x0000000855057824 */ /* 0x000fe200078e00ff */
[----:B------:R-:W-:Y:S01]  /*4f60*/  UMOV UR44, 0x400 ;  /* 0x00000400002c7882 */ /* 0x000fe20000000000 */
[----:B------:R-:W1:Y:S01]  /*4f70*/  LDC.64 R72, c[0x0][0x8b0] ;  /* 0x00022c00ff487b82 */ /* 0x000e620000000a00 */
[----:B------:R-:W-:Y:S01]  /*4f80*/  ULEA UR44, UR45, UR44, 0x18 ;  /* 0x0000002c2d2c7291 */ /* 0x000fe2000f8ec0ff */
[----:B------:R-:W-:Y:S01]  /*4f90*/  LOP3.LUT R6, R7, 0x180, RZ, 0xc0, !PT ;  /* 0x0000018007067812 */ /* 0x000fe200078ec0ff */
[C---:B------:R-:W-:Y:S01]  /*4fa0*/  IMAD.U32 R37, R85.reuse, 0x10000, RZ ;  /* 0x0001000055257824 */ /* 0x040fe200078e00ff */
[----:B------:R-:W-:Y:S01]  /*4fb0*/  LOP3.LUT R4, R4, 0xc00, RZ, 0xc0, !PT ;  /* 0x00000c0004047812 */ /* 0x000fe200078ec0ff */
[----:B------:R-:W-:Y:S01]  /*4fc0*/  UIADD3 UR4, UPT, UPT, UR44, 0x4200, URZ ;  /* 0x000042002c047890 */ /* 0x000fe2000fffe0ff */
[----:B------:R-:W-:Y:S01]  /*4fd0*/  LOP3.LUT R5, R6, 0x30, R5, 0xf8, !PT ;  /* 0x0000003006057812 */ /* 0x000fe200078ef805 */
[----:B------:R-:W-:Y:S01]  /*4fe0*/  IMAD.SHL.U32 R6, R85, 0x2, RZ ;  /* 0x0000000255067824 */ /* 0x000fe200078e00ff */
[----:B------:R-:W2:Y:S01]  /*4ff0*/  LDC.64 R70, c[0x0][0x8a8] ;  /* 0x00022a00ff467b82 */ /* 0x000ea20000000a00 */
[----:B------:R-:W-:Y:S01]  /*5000*/  LOP3.LUT R4, R4, 0x40, R7, 0xf8, !PT ;  /* 0x0000004004047812 */ /* 0x000fe200078ef807 */
[----:B------:R-:W-:Y:S01]  /*5010*/  UIADD3 UR5, UPT, UPT, UR44, 0x200, URZ ;  /* 0x000002002c057890 */ /* 0x000fe2000fffe0ff */
[----:B------:R-:W-:Y:S01]  /*5020*/  LOP3.LUT R37, R37, 0x600000, RZ, 0xc0, !PT ;  /* 0x0060000025257812 */ /* 0x000fe200078ec0ff */
[----:B------:R-:W-:Y:S01]  /*5030*/  IMAD.MOV.U32 R84, RZ, RZ, RZ ;  /* 0x000000ffff547224 */ /* 0x000fe200078e00ff */
[----:B------:R-:W-:Y:S01]  /*5040*/  LOP3.LUT R85, R85, 0x2, RZ, 0xc0, !PT ;  /* 0x0000000255557812 */ /* 0x000fe200078ec0ff */
[----:B------:R-:W-:Y:S01]  /*5050*/  IMAD.MOV.U32 R79, RZ, RZ, RZ ;  /* 0x000000ffff4f7224 */ /* 0x000fe200078e00ff */
[----:B------:R-:W-:-:S02]  /*5060*/  LOP3.LUT R5, R5, 0x20, R6, 0x78, !PT ;  /* 0x0000002005057812 */ /* 0x000fc400078e7806 */
[----:B------:R-:W-:Y:S01]  /*5070*/  CS2R R82, SRZ ;  /* 0x0000000000527805 */ /* 0x000fe2000001ff00 */
[----:B------:R-:W3:Y:S01]  /*5080*/  LDS R0, [UR44+0x140] ;  /* 0x0001402cff007984 */ /* 0x000ee20008000800 */
[----:B------:R-:W-:Y:S01]  /*5090*/  LOP3.LUT R4, R4, 0x200, R7, 0xf8, !PT ;  /* 0x0000020004047812 */ /* 0x000fe200078ef807 */
[----:B------:R-:W-:Y:S01]  /*50a0*/  IMAD.U32 R88, RZ, RZ, UR5 ;  /* 0x00000005ff587e24 */ /* 0x000fe2000f8e00ff */
[----:B------:R-:W-:Y:S01]  /*50b0*/  MOV R81, RZ ;  /* 0x000000ff00517202 */ /* 0x000fe20000000f00 */
[----:B------:R-:W-:Y:S01]  /*50c0*/  IMAD.MOV R80, RZ, RZ, -R85 ;  /* 0x000000ffff507224 */ /* 0x000fe200078e0a55 */
[----:B------:R-:W-:Y:S01]  /*50d0*/  LOP3.LUT R69, R4, R5, RZ, 0xfc, !PT ;  /* 0x0000000504457212 */ /* 0x000fe200078efcff */
[----:B------:R-:W-:Y:S01]  /*50e0*/  IMAD.U32 R86, RZ, RZ, UR4 ;  /* 0x00000004ff567e24 */ /* 0x000fe2000f8e00ff */
[----:B------:R-:W4:Y:S01]  /*50f0*/  LDCU UR58, c[0x0][0x370] ;  /* 0x00006e00ff3a77ac */ /* 0x000f220008000800 */
[----:B------:R-:W1:Y:S01]  /*5100*/  LDCU.64 UR62, c[0x0][0x348] ;  /* 0x00006900ff3e77ac */ /* 0x000e620008000a00 */
[----:B------:R-:W1:Y:S01]  /*5110*/  LDCU UR43, c[0x0][0xb0c] ;  /* 0x00016180ff2b77ac */ /* 0x000e620008000800 */
[----:B------:R-:W1:Y:S01]  /*5120*/  LDCU UR39, c[0x0][0xb30] ;  /* 0x00016600ff2777ac */ /* 0x000e620008000800 */
[----:B------:R-:W1:Y:S01]  /*5130*/  LDCU.64 UR56, c[0x0][0x888] ;  /* 0x00011100ff3877ac */ /* 0x000e620008000a00 */
[----:B------:R-:W1:Y:S01]  /*5140*/  LDCU.64 UR40, c[0x0][0xb28] ;  /* 0x00016500ff2877ac */ /* 0x000e620008000a00 */
[----:B------:R-:W1:Y:S01]  /*5150*/  LDCU.64 UR60, c[0x0][0x890] ;  /* 0x00011200ff3c77ac */ /* 0x000e620008000a00 */
[----:B------:R-:W1:Y:S01]  /*5160*/  LDCU.128 UR52, c[0x0][0xb10] ;  /* 0x00016200ff3477ac */ /* 0x000e620008000c00 */
[----:B------:R-:W1:Y:S02]  /*5170*/  LDCU UR47, c[0x0][0x374] ;  /* 0x00006e80ff2f77ac */ /* 0x000e640008000800 */
[----:B-1234-:R-:W-:-:S07]  /*5180*/  IMAD.IADD R37, R0, 0x1, R37 ;  /* 0x0000000100257824 */ /* 0x01efce00078e0225 */
.L_x_131:
[----:B------:R-:W-:Y:S02]  /*5190*/  LEA R3, R79, UR44, 0x3 ;  /* 0x0000002c4f037c11 */ /* 0x000fe4000f8e18ff */
[----:B------:R-:W-:Y:S02]  /*51a0*/  SHF.L.U32 R0, R83, 0x1f, RZ ;  /* 0x0000001f53007819 */ /* 0x000fe400000006ff */
[----:B-1----:R-:W-:Y:S02]  /*51b0*/  LEA R4, R79, UR44, 0x4 ;  /* 0x0000002c4f047c11 */ /* 0x002fe4000f8e20ff */
[----:B------:R-:W1:Y:S02]  /*51c0*/  SYNCS.PHASECHK.TRANS64.TRYWAIT P0, [R3+URZ+0x90], R0 ;  /* 0x00009000030075a7 */ /* 0x000e6400080011ff */
[----:B-1----:R-:W-:Y:S05]  /*51d0*/  @!P0 BRA `(.L_x_90) ;  /* 0x0000004c009c8947 */ /* 0x002fea0003800000 */
.L_x_175:
        /* <DEDUP_REMOVED lines=8> */
[----:B--2---:R-:W-:Y:S11]  /*5260*/  LOP3.LUT P0, RZ, R6, 0x1, RZ, 0xc0, !PT ;  /* 0x0000000106ff7812 */ /* 0x004ff6000780c0ff */
[----:B------:R-:W-:Y:S02]  /*5270*/  @!UPT UIADD3 URZ, UPT, UPT, URZ, URZ, URZ ;  /* 0x000000fffffff290 */ /* 0x000fe4000fffe0ff */
[----:B---3--:R-:W-:Y:S01]  /*5280*/  VOTEU.ANY UP1, P0 ;  /* 0x0000000000ff7886 */ /* 0x008fe20000020100 */
[----:B------:R-:W-:Y:S01]  /*5290*/  PLOP3.LUT P0, PT, PT, PT, UP1, 0x80, 0x8 ;  /* 0x000000000008781c */ /* 0x000fe20003f0f018 */
[----:B------:R-:W-:Y:S11]  /*52a0*/  UP2UR UR46, UPR, URZ, 0x2 ;  /* 0x00000002ff2e7883 */ /* 0x000ff60008000000 */
[----:B------:R-:W-:Y:S01]  /*52b0*/  @!UPT UIADD3 URZ, UPT, UPT, URZ, URZ, URZ ;  /* 0x000000fffffff290 */ /* 0x000fe2000fffe0ff */
[----:B-1----:R-:W-:Y:S02]  /*52c0*/  @P0 SHF.R.U32.HI R0, RZ, 0x10, R5 ;  /* 0x00000010ff000819 */ /* 0x002fe40000011605 */
        /* <DEDUP_REMOVED lines=12> */
[----:B------:R-:W2:Y:S01]  /*5390*/  LDCU UR12, c[0x0][0xb20] ;  /* 0x00016400ff0c77ac */ /* 0x000ea20008000800 */
[----:B------:R-:W-:Y:S02]  /*53a0*/  UIMAD.WIDE.U32 UR4, UR47, UR55, URZ ;  /* 0x000000372f0472a5 */ /* 0x000fe4000f8e00ff */
[----:B------:R-:W-:Y:S02]  /*53b0*/  UIMAD.WIDE.U32 UR6, UR58, UR52, URZ ;  /* 0x000000343a0672a5 */ /* 0x000fe4000f8e00ff */
[----:B------:R-:W-:Y:S02]  /*53c0*/  UISETP.NE.AND UP0, UPT, UR54, 0x1, UPT ;  /* 0x000000013600788c */ /* 0x000fe4000bf05270 */
[----:B------:R-:W-:Y:S02]  /*53d0*/  UIMAD.WIDE.U32 UR8, UR37, UR55, URZ ;  /* 0x00000037250872a5 */ /* 0x000fe4000f8e00ff */
[----:B------:R-:W-:Y:S02]  /*53e0*/  UIMAD.WIDE.U32 UR10, UR38, UR52, URZ ;  /* 0x00000034260a72a5 */ /* 0x000fe4000f8e00ff */
[----:B------:R-:W-:Y:S02]  /*53f0*/  UISETP.NE.AND UP1, UPT, UR43, 0x1, UPT ;  /* 0x000000012b00788c */ /* 0x000fe4000bf25270 */
[----:B------:R-:W-:Y:S01]  /*5400*/  UISETP.NE.AND UP2, UPT, UR42, 0x1, UPT ;  /* 0x000000012a00788c */ /* 0x000fe2000bf45270 */
[----:B------:R-:W-:Y:S02]  /*5410*/  UMOV UR4, UR5 ;  /* 0x0000000500047c82 */ /* 0x000fe40008000000 */
[----:B--2---:R-:W-:Y:S03]  /*5420*/  USHF.R.U32.HI UR5, URZ, UR12, UR4 ;  /* 0x0000000cff057299 */ /* 0x004fe60008011604 */
[----:B------:R-:W-:Y:S02]  /*5430*/  UMOV UR4, UR7 ;  /* 0x0000000700047c82 */ /* 0x000fe40008000000 */
[----:B------:R-:W-:Y:S02]  /*5440*/  USHF.R.U32.HI UR7, URZ, UR53, UR4 ;  /* 0x00000035ff077299 */ /* 0x000fe40008011604 */
[----:B------:R-:W-:Y:S02]  /*5450*/  USEL UR4, UR47, UR5, !UP0 ;  /* 0x000000052f047287 */ /* 0x000fe4000c000000 */
[----:B------:R-:W-:Y:S01]  /*5460*/  USEL UR7, UR58, UR7, !UP1 ;  /* 0x000000073a077287 */ /* 0x000fe2000c800000 */
[----:B------:R-:W-:Y:S01]  /*5470*/  UMOV UR5, UR9 ;  /* 0x0000000900057c82 */ /* 0x000fe20008000000 */
[----:B------:R-:W-:Y:S02]  /*5480*/  UIMAD.WIDE.U32 UR8, UR4, UR40, URZ ;  /* 0x00000028040872a5 */ /* 0x000fe4000f8e00ff */
[----:B------:R-:W-:Y:S03]  /*5490*/  USHF.R.U32.HI UR6, URZ, UR12, UR5 ;  /* 0x0000000cff067299 */ /* 0x000fe60008011605 */
[----:B------:R-:W-:Y:S01]  /*54a0*/  UMOV UR5, UR11 ;  /* 0x0000000b00057c82 */ /* 0x000fe20008000000 */
[----:B------:R-:W-:Y:S02]  /*54b0*/  UIMAD.WIDE.U32 UR10, UR7, UR40, URZ ;  /* 0x00000028070a72a5 */ /* 0x000fe4000f8e00ff */
[----:B------:R-:W-:Y:S02]  /*54c0*/  USHF.R.U32.HI UR12, URZ, UR53, UR5 ;  /* 0x00000035ff0c7299 */ /* 0x000fe40008011605 */
[----:B------:R-:W-:Y:S01]  /*54d0*/  USEL UR6, UR37, UR6, !UP0 ;  /* 0x0000000625067287 */ /* 0x000fe2000c000000 */
[----:B------:R-:W-:Y:S02]  /*54e0*/  UMOV UR5, UR9 ;  /* 0x0000000900057c82 */ /* 0x000fe40008000000 */
[----:B------:R-:W-:Y:S01]  /*54f0*/  UMOV UR10, UR11 ;  /* 0x0000000b000a7c82 */ /* 0x000fe20008000000 */
[----:B------:R-:W-:Y:S02]  /*5500*/  @UP2 USHF.R.U32.HI UR4, URZ, UR41, UR5 ;  /* 0x00000029ff042299 */ /* 0x000fe40008011605 */
[----:B------:R-:W-:Y:S02]  /*5510*/  @UP2 USHF.R.U32.HI UR7, URZ, UR41, UR10 ;  /* 0x00000029ff072299 */ /* 0x000fe4000801160a */
[----:B------:R-:W-:Y:S02]  /*5520*/  UIMAD UR4, UR42, UR4, URZ ;  /* 0x000000042a0472a4 */ /* 0x000fe4000f8e02ff */
[----:B------:R-:W-:Y:S02]  /*5530*/  UIMAD.WIDE.U32 UR10, UR6, UR40, URZ ;  /* 0x00000028060a72a5 */ /* 0x000fe4000f8e00ff */
[----:B------:R-:W-:Y:S02]  /*5540*/  USEL UR5, UR38, UR12, !UP1 ;  /* 0x0000000c26057287 */ /* 0x000fe4000c800000 */
[----:B------:R-:W-:Y:S02]  /*5550*/  UIMAD UR8, UR42, UR7, URZ ;  /* 0x000000072a0872a4 */ /* 0x000fe4000f8e02ff */
[----:B------:R-:W-:Y:S03]  /*5560*/  UISETP.GE.AND UP0, UPT, UR6, UR4, UPT ;  /* 0x000000040600728c */ /* 0x000fe6000bf06270 */
[----:B------:R-:W-:Y:S01]  /*5570*/  UMOV UR4, UR11 ;  /* 0x0000000b00047c82 */ /* 0x000fe20008000000 */
[----:B------:R-:W-:Y:S02]  /*5580*/  UISETP.GE.OR UP0, UPT, UR5, UR8, UP0 ;  /* 0x000000080500728c */ /* 0x000fe40008706670 */
[----:B------:R-:W-:Y:S02]  /*5590*/  USHF.R.U32.HI UR4, URZ, UR41, UR4 ;  /* 0x00000029ff047299 */ /* 0x000fe40008011604 */
[----:B------:R-:W-:Y:S02]  /*55a0*/  UIMAD.WIDE.U32 UR8, UR5, UR40, URZ ;  /* 0x00000028050872a5 */ /* 0x000fe4000f8e00ff */
[----:B------:R-:W-:Y:S02]  /*55b0*/  USEL UR11, UR6, UR4, !UP2 ;  /* 0x00000004060b7287 */ /* 0x000fe4000d000000 */
[----:B------:R-:W-:Y:S02]  /*55c0*/  UIADD3 UR8, UPT, UPT, -UR5, URZ, URZ ;  /* 0x000000ff05087290 */ /* 0x000fe4000fffe1ff */
[----:B------:R-:W-:Y:S01]  /*55d0*/  UIADD3 UR10, UPT, UPT, -UR11, URZ, URZ ;  /* 0x000000ff0b0a7290 */ /* 0x000fe2000fffe1ff */
[----:B------:R-:W-:Y:S01]  /*55e0*/  @!UP0 UMOV UR4, UR9 ;  /* 0x0000000900048c82 */ /* 0x000fe20008000000 */
[----:B------:R-:W-:Y:S02]  /*55f0*/  UIADD3 UR9, UPT, UPT, -UR6, URZ, URZ ;  /* 0x000000ff06097290 */ /* 0x000fe4000fffe1ff */
[----:B------:R-:W-:Y:S02]  /*5600*/  @!UP0 USHF.R.U32.HI UR4, URZ, UR41, UR4 ;  /* 0x00000029ff048299 */ /* 0x000fe40008011604 */
[----:B------:R-:W-:Y:S02]  /*5610*/  UIMAD UR10, UR42, UR10, UR6 ;  /* 0x0000000a2a0a72a4 */ /* 0x000fe4000f8e0206 */
[----:B------:R-:W-:Y:S04]  /*5620*/  @!UP0 USEL UR4, UR5, UR4, !UP2 ;  /* 0x0000000405048287 */ /* 0x000fe8000d000000 */
[----:B------:R-:W-:Y:S02]  /*5630*/  @!UP0 UIMAD UR10, UR7, UR10, UR4 ;  /* 0x0000000a070a82a4 */ /* 0x000fe4000f8e0204 */
[----:B------:R-:W-:Y:S02]  /*5640*/  @!UP0 UIADD3 UR11, UPT, UPT, UR11, -UR4, URZ ;  /* 0x800000040b0b8290 */ /* 0x000fe4000fffe0ff */
[----:B------:R-:W-:Y:S02]  /*5650*/  UIMAD UR7, UR43, UR8, UR38 ;  /* 0x000000082b0772a4 */ /* 0x000fe4000f8e0226 */
[----:B------:R-:W-:Y:S02]  /*5660*/  @!UP0 UIMAD UR6, UR11, UR42, UR5 ;  /* 0x0000002a0b0682a4 */ /* 0x000fe4000f8e0205 */
[----:B------:R-:W-:Y:S01]  /*5670*/  UIMAD UR4, UR54, UR9, UR37 ;  /* 0x00000009360472a4 */ /* 0x000fe2000f8e0225 */
[----:B------:R-:W-:Y:S02]  /*5680*/  @!UP0 UMOV UR5, UR10 ;  /* 0x0000000a00058c82 */ /* 0x000fe40008000000 */
[----:B------:R-:W-:Y:S02]  /*5690*/  UIMAD UR38, UR5, UR43, UR7 ;  /* 0x0000002b052672a4 */ /* 0x000fe4000f8e0207 */
[----:B------:R-:W-:Y:S11]  /*56a0*/  UIMAD UR37, UR6, UR54, UR4 ;  /* 0x00000036062572a4 */ /* 0x000ff6000f8e0204 */
[----:B------:R-:W-:Y:S01]  /*56b0*/  @!UPT UIADD3 URZ, UPT, UPT, URZ, URZ, URZ ;  /* 0x000000fffffff290 */ /* 0x000fe2000fffe0ff */
.L_x_91:
[----:B------:R-:W-:Y:S01]  /*56c0*/  UISETP.NE.AND UP0, UPT, UR39, 0x1, UPT ;  /* 0x000000012700788c */ /* 0x000fe2000bf05270 */
[----:B------:R-:W-:Y:S01]  /*56d0*/  R2UR UR11, R88 ;  /* 0x00000000580b72ca */ /* 0x000fe200000e0000 */
[----:B------:R-:W-:Y:S01]  /*56e0*/  USHF.L.U32 UR50, UR30, 0x6, URZ ;  /* 0x000000061e327899 */ /* 0x000fe200080006ff */
[----:B------:R-:W-:Y:S01]  /*56f0*/  IADD3 R79, PT, PT, R79, 0x1, RZ ;  /* 0x000000014f4f7810 */ /* 0x000fe20007ffe0ff */
[----:B------:R-:W-:Y:S07]  /*5700*/  USHF.L.U32 UR49, UR31, 0x8, URZ ;  /* 0x000000081f317899 */ /* 0x000fee00080006ff */
[----:B------:R-:W2:Y:S01]  /*5710*/  @!UP0 LDCU.128 UR12, c[0x0][0xb10] ;  /* 0x00016200ff0c87ac */ /* 0x000ea20008000c00 */
[----:B------:R-:W3:Y:S01]  /*5720*/  @!UP0 LDCU UR5, c[0x0][0xb0c] ;  /* 0x00016180ff0587ac */ /* 0x000ee20008000800 */
[----:B------:R-:W4:Y:S01]  /*5730*/  @!UP0 LDCU UR10, c[0x0][0xb20] ;  /* 0x00016400ff0a87ac */ /* 0x000f220008000800 */
[----:B--2---:R-:W-:Y:S02]  /*5740*/  UIMAD.WIDE.U32 UR8, UR38, UR12, URZ ;  /* 0x0000000c260872a5 */ /* 0x004fe4000f8e00ff */
[----:B------:R-:W-:Y:S02]  /*5750*/  UIMAD.WIDE.U32 UR6, UR37, UR15, URZ ;  /* 0x0000000f250672a5 */ /* 0x000fe4000f8e00ff */
[----:B------:R-:W-:Y:S03]  /*5760*/  @!UP0 UISETP.NE.AND UP1, UPT, UR14, 0x1, UPT ;  /* 0x000000010e00888c */ /* 0x000fe6000bf25270 */
[----:B------:R-:W-:Y:S01]  /*5770*/  @!UP0 UMOV UR4, UR9 ;  /* 0x0000000900048c82 */ /* 0x000fe20008000000 */
[----:B---3--:R-:W-:Y:S02]  /*5780*/  @!UP0 UISETP.NE.AND UP2, UPT, UR5, 0x1, UPT ;  /* 0x000000010500888c */ /* 0x008fe4000bf45270 */
[----:B------:R-:W-:Y:S01]  /*5790*/  @!UP0 USHF.R.U32.HI UR4, URZ, UR13, UR4 ;  /* 0x0000000dff048299 */ /* 0x000fe20008011604 */
[----:B------:R-:W-:Y:S02]  /*57a0*/  @!UP0 UMOV UR6, UR7 ;  /* 0x0000000700068c82 */ /* 0x000fe40008000000 */
[----:B----4-:R-:W-:Y:S02]  /*57b0*/  @!UP0 USHF.R.U32.HI UR6, URZ, UR10, UR6 ;  /* 0x0000000aff068299 */ /* 0x010fe40008011606 */
[----:B------:R-:W-:Y:S02]  /*57c0*/  @!UP0 USEL UR7, UR38, UR4, !UP2 ;  /* 0x0000000426078287 */ /* 0x000fe4000d000000 */
[----:B------:R-:W-:Y:S04]  /*57d0*/  @!UP0 USEL UR6, UR37, UR6, !UP1 ;  /* 0x0000000625068287 */ /* 0x000fe8000c800000 */
[----:B------:R-:W-:Y:S02]  /*57e0*/  @!UP0 UIADD3 UR4, UPT, UPT, -UR7, UR6, URZ ;  /* 0x0000000607048290 */ /* 0x000fe4000fffe1ff */
[----:B------:R-:W-:Y:S02]  /*57f0*/  @!UP0 UIADD3 UR6, UPT, UPT, UR7, -UR6, URZ ;  /* 0x8000000607068290 */ /* 0x000fe4000fffe0ff */
[----:B------:R-:W-:Y:S02]  /*5800*/  @!UP0 UIMAD UR38, UR4, UR5, UR38 ;  /* 0x00000005042682a4 */ /* 0x000fe4000f8e0226 */
[----:B------:R-:W-:Y:S02]  /*5810*/  @!UP0 UIMAD UR37, UR6, UR14, UR37 ;  /* 0x0000000e062582a4 */ /* 0x000fe4000f8e0225 */
[----:B------:R-:W-:Y:S09]  /*5820*/  ULOP3.LUT UP0, URZ, UR11, 0x1b0, URZ, 0xc0, !UPT ;  /* 0x000001b00bff7892 */ /* 0x000ff2000f80c0ff */
[----:B------:R-:W-:Y:S05]  /*5830*/  BRA.U !UP0, `(.L_x_92) ;  /* 0x0000000108407547 */ /* 0x000fea000b800000 */
[----:B------:R-:W2:Y:S01]  /*5840*/  LDCU.64 UR8, c[0x4][0x88] ;  /* 0x01001100ff0877ac */ /* 0x000ea20008000a00 */
[----:B------:R-:W-:Y:S01]  /*5850*/  MOV R3, 0x0 ;  /* 0x0000000000037802 */ /* 0x000fe20000000f00 */
[----:B------:R-:W-:Y:S02]  /*5860*/  HFMA2 R12, -RZ, RZ, 0, 5.9604644775390625e-08 ;  /* 0x00000001ff0c7431 */ /* 0x000fe400000001ff */
[----:B------:R-:W-:Y:S02]  /*5870*/  IMAD.MOV.U32 R8, RZ, RZ, 0x70 ;  /* 0x00000070ff087424 */ /* 0x000fe400078e00ff */
[----:B------:R-:W-:Y:S01]  /*5880*/  IMAD.MOV.U32 R13, RZ, RZ, RZ ;  /* 0x000000ffff0d7224 */ /* 0x000fe200078e00ff */
[----:B------:R-:W3:Y:S01]  /*5890*/  LDCU.64 UR6, c[0x4][0x90] ;  /* 0x01001200ff0677ac */ /* 0x000ee20008000a00 */
[----:B------:R-:W4:Y:S01]  /*58a0*/  LDC.64 R2, c[0x4][R3] ;  /* 0x0100000003027b82 */ /* 0x000f220000000a00 */
[----:B------:R-:W1:Y:S01]  /*58b0*/  LDCU.64 UR4, c[0x4][0x8] ;  /* 0x01000100ff0477ac */ /* 0x000e620008000a00 */
[----:B--2---:R-:W-:Y:S01]  /*58c0*/  MOV R5, UR9 ;  /* 0x0000000900057c02 */ /* 0x004fe20008000f00 */
[----:B------:R-:W-:Y:S01]  /*58d0*/  IMAD.U32 R4, RZ, RZ, UR8 ;  /* 0x00000008ff047e24 */ /* 0x000fe2000f8e00ff */
[----:B---3--:R-:W-:Y:S01]  /*58e0*/  MOV R7, UR7 ;  /* 0x0000000700077c02 */ /* 0x008fe20008000f00 */
[----:B------:R-:W-:Y:S01]  /*58f0*/  IMAD.U32 R6, RZ, RZ, UR6 ;  /* 0x00000006ff067e24 */ /* 0x000fe2000f8e00ff */
[----:B-1----:R-:W-:Y:S01]  /*5900*/  MOV R11, UR5 ;  /* 0x00000005000b7c02 */ /* 0x002fe20008000f00 */
[----:B------:R-:W-:Y:S02]  /*5910*/  IMAD.U32 R10, RZ, RZ, UR4 ;  /* 0x00000004ff0a7e24 */ /* 0x000fe4000f8e00ff */
[----:B------:R-:W-:Y:S07]  /*5920*/  LEPC R20, `(.L_x_92) ;  /* 0x000000001014794e */ /* 0x000fee0000000000 */
[----:B----45:R-:W-:Y:S05]  /*5930*/  CALL.ABS.NOINC R2 ;  /* 0x0000000002007343 */ /* 0x030fea0003c00000 */
.L_x_92:
[----:B------:R-:W-:Y:S01]  /*5940*/  LOP3.LUT P0, RZ, R86, 0x1b0, RZ, 0xc0, !PT ;  /* 0x000001b056ff7812 */ /* 0x000fe2000780c0ff */
[----:B------:R-:W-:Y:S11]  /*5950*/  BSSY.RECONVERGENT B6, `(.L_x_93) ;  /* 0x0000013000067945 */ /* 0x000ff60003800200 */
[----:B------:R-:W-:Y:S01]  /*5960*/  @!UPT UIADD3 URZ, UPT, UPT, URZ, URZ, URZ ;  /* 0x000000fffffff290 */ /* 0x000fe2000fffe0ff */
[----:B------:R-:W-:Y:S05]  /*5970*/  @!P0 BRA `(.L_x_94) ;  /* 0x0000000000408947 */ /* 0x000fea0003800000 */
        /* <DEDUP_REMOVED lines=16> */
.L_x_94:
[----:B------:R-:W-:Y:S05]  /*5a80*/  BSYNC.RECONVERGENT B6 ;  /* 0x0000000000067941 */ /* 0x000fea0003800200 */
.L_x_93:
[----:B------:R-:W-:Y:S01]  /*5a90*/  R2UR UR4, R78 ;  /* 0x000000004e0472ca */ /* 0x000fe200000e0000 */
[----:B------:R-:W-:Y:S01]  /*5aa0*/  UISETP.NE.U32.AND UP0, UPT, UR60, URZ, UPT ;  /* 0x000000ff3c00728c */ /* 0x000fe2000bf05070 */
[----:B------:R-:W-:Y:S02]  /*5ab0*/  ISETP.NE.U32.AND P4, PT, R72, RZ, PT ;  /* 0x000000ff4800720c */ /* 0x000fe40003f85070 */
[----:B------:R-:W-:Y:S01]  /*5ac0*/  ISETP.NE.U32.AND P2, PT, RZ, UR56, PT ;  /* 0x00000038ff007c0c */ /* 0x000fe2000bf45070 */
[----:B------:R-:W-:Y:S01]  /*5ad0*/  UISETP.NE.AND.EX UP1, UPT, UR61, URZ, UPT, UP0 ;  /* 0x000000ff3d00728c */ /* 0x000fe2000bf25300 */
[----:B------:R-:W-:Y:S01]  /*5ae0*/  ISETP.NE.AND.EX P4, PT, R73, RZ, PT, P4 ;  /* 0x000000ff4900720c */ /* 0x000fe20003f85340 */
[----:B------:R-:W-:Y:S01]  /*5af0*/  UPLOP3.LUT UP0, UPT, UPT, UPT, UPT, 0x40, 0x4 ;  /* 0x000000000004789c */ /* 0x000fe20003f0e870 */
[----:B------:R-:W-:Y:S05]  /*5b00*/  ISETP.NE.AND.EX P2, PT, RZ, UR57, PT, P2 ;  /* 0x00000039ff007c0c */ /* 0x000fea000bf45320 */
[----:B------:R-:W-:Y:S06]  /*5b10*/  UISETP.NE.AND UP2, UPT, UR4, URZ, UPT ;  /* 0x000000ff0400728c */ /* 0x000fec000bf45270 */
[----:B------:R-:W-:Y:S05]  /*5b20*/  PLOP3.LUT P1, PT, PT, PT, UP2, 0x80, 0x8 ;  /* 0x000000000008781c */ /* 0x000fea0003f2f028 */
[----:B------:R-:W-:Y:S06]  /*5b30*/  @UP2 UPLOP3.LUT UP0, UPT, UPT, UPT, UP1, 0x80, 0x8 ;  /* 0x000000000008289c */ /* 0x000fec0003f0f010 */
[----:B------:R-:W-:Y:S01]  /*5b40*/  PLOP3.LUT P0, PT, PT, PT, UP0, 0x80, 0x8 ;  /* 0x000000000008781c */ /* 0x000fe20003f0f008 */
[----:B------:R-:W-:Y:S01]  /*5b50*/  @!UPT UIADD3 URZ, UPT, UPT, URZ, URZ, URZ ;  /* 0x000000fffffff290 */ /* 0x000fe2000fffe0ff */
[----:B------:R-:W-:Y:S11]  /*5b60*/  BRA.U !UP1, `(.L_x_95) ;  /* 0x00000001093c7547 */ /* 0x000ff6000b800000 */
[----:B------:R-:W-:Y:S01]  /*5b70*/  UISETP.NE.U32.AND UP0, UPT, UR56, URZ, UPT ;  /* 0x000000ff3800728c */ /* 0x000fe2000bf05070 */
[----:B-1----:R-:W-:Y:S01]  /*5b80*/  HFMA2 R0, -RZ, RZ, 0, 5.9604644775390625e-08 ;  /* 0x00000001ff007431 */ /* 0x002fe200000001ff */
[----:B------:R-:W1:Y:S01]  /*5b90*/  LDCU.64 UR8, c[0x0][0x358] ;  /* 0x00006b00ff0877ac */ /* 0x000e620008000a00 */
[----:B------:R-:W-:Y:S01]  /*5ba0*/  IMAD.MOV.U32 R74, RZ, RZ, 0x1 ;  /* 0x00000001ff4a7424 */ /* 0x000fe200078e00ff */
[----:B------:R-:W-:Y:S06]  /*5bb0*/  UISETP.NE.AND.EX UP0, UPT, UR57, URZ, UPT, UP0 ;  /* 0x000000ff3900728c */ /* 0x000fec000bf05300 */
[----:B------:R-:W-:Y:S05]  /*5bc0*/  PLOP3.LUT P3, PT, PT, PT, UP0, 0x80, 0x8 ;  /* 0x000000000008781c */ /* 0x000fea0003f6f008 */
[----:B------:R-:W2:Y:S01]  /*5bd0*/  @UP0 LDCU.64 UR4, c[0x0][0x888] ;  /* 0x00011100ff0407ac */ /* 0x000ea20008000a00 */
[----:B------:R-:W-:Y:S07]  /*5be0*/  @UP0 UIMAD UR6, UR36, UR60, URZ ;  /* 0x0000003c240602a4 */ /* 0x000fee000f8e02ff */
[----:B------:R-:W-:Y:S01]  /*5bf0*/  @!P3 PRMT R74, R0, 0x7610, R74 ;  /* 0x00007610004ab816 */ /* 0x000fe2000000004a */
[----:B--2---:R-:W-:Y:S06]  /*5c00*/  @UP0 UIMAD.WIDE UR4, UR6, 0x4, UR4 ;  /* 0x00000004060408a5 */ /* 0x004fec000f8e0204 */
[----:B-----5:R-:W-:Y:S01]  /*5c10*/  IMAD.U32 R40, RZ, RZ, UR4 ;  /* 0x00000004ff287e24 */ /* 0x020fe2000f8e00ff */
[----:B------:R-:W-:Y:S04]  /*5c20*/  MOV R41, UR5 ;  /* 0x0000000500297c02 */ /* 0x000fe80008000f00 */
[----:B------:R-:W2:Y:S01]  /*5c30*/  @!UP0 LDCU UR4, c[0x0][0x880] ;  /* 0x00011000ff0487ac */ /* 0x000ea20008000800 */
[----:B-1----:R3:W5:Y:S02]  /*5c40*/  @P3 LDG.E R40, desc[UR8][R40.64] ;  /* 0x0000000828283981 */ /* 0x002764000c1e1900 */
[----:B--23--:R-:W-:Y:S02]  /*5c50*/  @!P3 IMAD.U32 R40, RZ, RZ, UR4 ;  /* 0x00000004ff28be24 */ /* 0x00cfe4000f8e00ff */
.L_x_95:
[----:B------:R-:W-:Y:S05]  /*5c60*/  @!P4 BRA `(.L_x_96) ;  /* 0x000000000024c947 */ /* 0x000fea0003800000 */
[----:B------:R-:W-:Y:S01]  /*5c70*/  ISETP.NE.U32.AND P3, PT, R70, RZ, PT ;  /* 0x000000ff4600720c */ /* 0x000fe20003f65070 */
[----:B------:R-:W2:Y:S03]  /*5c80*/  LDCU.64 UR4, c[0x0][0x358] ;  /* 0x00006b00ff0477ac */ /* 0x000ea60008000a00 */
[----:B------:R-:W-:Y:S11]  /*5c90*/  ISETP.NE.AND.EX P3, PT, R71, RZ, PT, P3 ;  /* 0x000000ff4700720c */ /* 0x000ff60003f65330 */
[----:B------:R-:W-:Y:S02]  /*5ca0*/  @!UPT UIADD3 URZ, UPT, UPT, URZ, URZ, URZ ;  /* 0x000000fffffff290 */ /* 0x000fe4000fffe0ff */
[----:B------:R-:W3:Y:S01]  /*5cb0*/  @P3 LDC.64 R2, c[0x0][0x8a8] ;  /* 0x00022a00ff023b82 */ /* 0x000ee20000000a00 */
[----:B-1----:R-:W-:Y:S04]  /*5cc0*/  @P3 IMAD R0, R72, UR36, RZ ;  /* 0x0000002448003c24 */ /* 0x002fe8000f8e02ff */
[----:B---3--:R-:W-:Y:S05]  /*5cd0*/  @P3 IMAD.WIDE R2, R0, 0x4, R2 ;  /* 0x0000000400023825 */ /* 0x008fea00078e0202 */
[----:B--2--5:R2:W5:Y:S02]  /*5ce0*/  @P3 LDG.E R38, desc[UR4][R2.64] ;  /* 0x0000000402263981 */ /* 0x024564000c1e1900 */
[----:B--2---:R-:W3:Y:S02]  /*5cf0*/  @!P3 LDC R38, c[0x0][0x8a0] ;  /* 0x00022800ff26bb82 */ /* 0x004ee40000000800 */
.L_x_96:
[----:B-----5:R-:W-:Y:S01]  /*5d00*/  ISETP.NE.AND P4, PT, R40, RZ, PT ;  /* 0x000000ff2800720c */ /* 0x020fe20003f85270 */
[----:B------:R-:W-:Y:S01]  /*5d10*/  BSSY B1, `(.L_x_97) ;  /* 0x0000042000017945 */ /* 0x000fe20003800000 */
[----:B------:R-:W-:Y:S01]  /*5d20*/  SEL R5, RZ, 0xffffffff, P2 ;  /* 0xffffffffff057807 */ /* 0x000fe20001000000 */
[----:B------:R-:W-:Y:S01]  /*5d30*/  IMAD.MOV.U32 R53, RZ, RZ, 0x1 ;  /* 0x00000001ff357424 */ /* 0x000fe200078e00ff */
[----:B------:R-:W-:Y:S02]  /*5d40*/  LOP3.LUT P3, RZ, R74, 0xff, RZ, 0xc0, !PT ;  /* 0x000000ff4aff7812 */ /* 0x000fe4000786c0ff */
[----:B------:R-:W-:Y:S02]  /*5d50*/  CS2R R46, SRZ ;  /* 0x00000000002e7805 */ /* 0x000fe4000001ff00 */
[----:B-1----:R-:W-:Y:S02]  /*5d60*/  @P1 SEL R0, RZ, 0xffffffff, P4 ;  /* 0xffffffffff001807 */ /* 0x002fe40002000000 */
[----:B------:R-:W-:Y:S02]  /*5d70*/  CS2R R44, SRZ ;  /* 0x00000000002c7805 */ /* 0x000fe4000001ff00 */
[----:B------:R-:W-:Y:S02]  /*5d80*/  LEA R2, R82, UR44, 0x3 ;  /* 0x0000002c52027c11 */ /* 0x000fe4000f8e18ff */
[----:B------:R-:W-:Y:S02]  /*5d90*/  CS2R R50, SRZ ;  /* 0x0000000000327805 */ /* 0x000fe4000001ff00 */
[----:B------:R-:W-:Y:S02]  /*5da0*/  @P0 SEL R0, R5, R0, !P3 ;  /* 0x0000000005000207 */ /* 0x000fe40005800000 */
[----:B------:R-:W-:Y:S02]  /*5db0*/  CS2R R48, SRZ ;  /* 0x0000000000307805 */ /* 0x000fe4000001ff00 */
[----:B------:R-:W-:Y:S02]  /*5dc0*/  LEA R52, R36, UR44, 0x3 ;  /* 0x0000002c24347c11 */ /* 0x000fe4000f8e18ff */
[----:B------:R-:W-:Y:S02]  /*5dd0*/  @P1 LOP3.LUT R0, R0, 0x1, RZ, 0xc0, !PT ;  /* 0x0000000100001812 */ /* 0x000fe400078ec0ff */
[----:B------:R-:W-:Y:S02]  /*5de0*/  SHF.L.U32 R3, R84, 0x1f, RZ ;  /* 0x0000001f54037819 */ /* 0x000fe400000006ff */
[----:B------:R-:W-:Y:S02]  /*5df0*/  ISETP.NE.U32.OR P6, PT, R0, 0x1, !P1 ;  /* 0x000000010000780c */ /* 0x000fe40004fc5470 */
[----:B------:R-:W-:Y:S02]  /*5e00*/  PLOP3.LUT P2, PT, PT, PT, UP1, 0x80, 0x8 ;  /* 0x000000000008781c */ /* 0x000fe40003f4f018 */
[----:B------:R-:W-:Y:S02]  /*5e10*/  LEA.HI R39, R36, R36, RZ, 0x1 ;  /* 0x0000002424277211 */ /* 0x000fe400078f08ff */
[----:B------:R-:W-:Y:S02]  /*5e20*/  SEL R4, RZ, 0xffffffff, P4 ;  /* 0xffffffffff047807 */ /* 0x000fe40002000000 */
[----:B------:R-:W-:Y:S05]  /*5e30*/  P2R R61, PR, RZ, 0x40 ;  /* 0x00000040ff3d7803 */ /* 0x000fea0000000000 */
[----:B------:R-:W-:Y:S02]  /*5e40*/  @P6 SHF.L.U32 R0, R81, 0x1f, RZ ;  /* 0x0000001f51006819 */ /* 0x000fe400000006ff */
[----:B------:R-:W-:Y:S02]  /*5e50*/  @P2 SEL R4, R5, R4, !P3 ;  /* 0x0000000405042207 */ /* 0x000fe40005800000 */
[----:B------:R1:W2:Y:S02]  /*5e60*/  @P6 SYNCS.PHASECHK.TRANS64.TRYWAIT P1, [R2+URZ+0x40], R0 ;  /* 0x00004000020065a7 */ /* 0x0002a400080211ff */
[----:B------:R-:W-:Y:S04]  /*5e70*/  LOP3.LUT R4, R4, 0x1, RZ, 0xc0, !PT ;  /* 0x0000000104047812 */ /* 0x000fe800078ec0ff */
[----:B------:R-:W-:Y:S04]  /*5e80*/  ISETP.NE.U32.AND P5, PT, R4, 0x1, PT ;  /* 0x000000010400780c */ /* 0x000fe80003fa5070 */
[----:B------:R-:W-:Y:S01]  /*5e90*/  P2R R54, PR, RZ, 0x20 ;  /* 0x00000020ff367803 */ /* 0x000fe20000000000 */
[----:B------:R4:W3:Y:S01]  /*5ea0*/  SYNCS.PHASECHK.TRANS64.TRYWAIT P0, [R52+URZ+0xb0], R3 ;  /* 0x0000b003340075a7 */ /* 0x0008e200080011ff */
[C---:B-1----:R-:W-:Y:S01]  /*5eb0*/  IMAD.SHL.U32 R0, R39.reuse, 0x80, RZ ;  /* 0x0000008027007824 */ /* 0x042fe200078e00ff */
[----:B------:R-:W-:Y:S04]  /*5ec0*/  LOP3.LUT R39, R39, 0xffe, RZ, 0xc0, !PT ;  /* 0x00000ffe27277812 */ /* 0x000fe800078ec0ff */
[----:B------:R-:W-:Y:S01]  /*5ed0*/  LOP3.LUT R0, R0, 0xffffff00, RZ, 0xc0, !PT ;  /* 0xffffff0000007812 */ /* 0x000fe200078ec0ff */
[----:B------:R-:W-:Y:S04]  /*5ee0*/  IMAD.IADD R39, R36, 0x1, -R39 ;  /* 0x0000000124277824 */ /* 0x000fe800078e0a27 */
[----:B------:R-:W-:Y:S04]  /*5ef0*/  IMAD.IADD R0, R37, 0x1, R0 ;  /* 0x0000000125007824 */ /* 0x000fe800078e0200 */
[----:B------:R-:W-:Y:S01]  /*5f00*/  IMAD R39, R39, 0x100000, R0 ;  /* 0x0010000027277824 */ /* 0x000fe200078e0200 */
[----:B--2---:R-:W-:Y:S01]  /*5f10*/  @P6 SEL R53, RZ, 0x1, !P1 ;  /* 0x00000001ff356807 */ /* 0x004fe20004800000 */
[----:B----4-:R-:W-:Y:S06]  /*5f20*/  @!P6 BRA `(.L_x_98) ;  /* 0x000000000080e947 */ /* 0x010fec0003800000 */
[----:B------:R-:W-:Y:S01]  /*5f30*/  @P5 IMAD R5, R82, 0x1000, R69 ;  /* 0x0000100052055824 */ /* 0x000fe200078e0245 */
[----:B------:R-:W-:Y:S01]  /*5f40*/  ISETP.NE.AND P1, PT, R53, RZ, PT ;  /* 0x000000ff3500720c */ /* 0x000fe20003f25270 */
[----:B------:R-:W-:Y:S01]  /*5f50*/  BSSY B0, `(.L_x_99) ;  /* 0x000000b000007945 */ /* 0x000fe20003800000 */
[----:B------:R-:W-:Y:S01]  /*5f60*/  CS2R R50, SRZ ;  /* 0x0000000000327805 */ /* 0x000fe2000001ff00 */
[----:B------:R-:W-:Y:S01]  /*5f70*/  @P5 VIADD R4, R5, UR44 ;  /* 0x0000002c05045c36 */ /* 0x000fe20008000000 */
[----:B------:R-:W-:Y:S02]  /*5f80*/  CS2R R48, SRZ ;  /* 0x0000000000307805 */ /* 0x000fe4000001ff00 */
[----:B------:R-:W-:Y:S02]  /*5f90*/  CS2R R46, SRZ ;  /* 0x00000000002e7805 */ /* 0x000fe4000001ff00 */
[----:B------:R-:W-:Y:S01]  /*5fa0*/  CS2R R44, SRZ ;  /* 0x00000000002c7805 */ /* 0x000fe2000001ff00 */
[----:B------:R-:W-:Y:S04]  /*5fb0*/  @P5 IMAD R4, R85, -0x10, R4 ;  /* 0xfffffff055045824 */ /* 0x000fe800078e0204 */
[----:B------:R-:W-:Y:S05]  /*5fc0*/  @P1 BRA `(.L_x_100) ;  /* 0x00000000000c1947 */ /* 0x000fea0003800000 */
[----:B------:R-:W-:Y:S04]  /*5fd0*/  SHF.L.U32 R0, R81, 0x1f, RZ ;  /* 0x0000001f51007819 */ /* 0x000fe800000006ff */
[----:B------:R-:W1:Y:S02]  /*5fe0*/  SYNCS.PHASECHK.TRANS64.TRYWAIT P1, [R2+URZ+0x40], R0 ;  /* 0x00004000020075a7 */ /* 0x000e6400080211ff */
[----:B-1----:R-:W-:Y:S05]  /*5ff0*/  @!P1 BRA `(.L_x_101) ;  /* 0x0000004000289947 */ /* 0x002fea0003800000 */
.L_x_100:
[----:B------:R-:W-:Y:S05]  /*6000*/  BSYNC B0 ;  /* 0x0000000000007941 */ /* 0x000fea0003800000 */
.L_x_99:
[----:B------:R-:W-:Y:S01]  /*6010*/  ISETP.NE.AND P1, PT, R54, RZ, PT ;  /* 0x000000ff3600720c */ /* 0x000fe20003f25270 */
[----:B-1----:R-:W-:Y:S02]  /*6020*/  VIADD R2, R2, 0x60 ;  /* 0x0000006002027836 */ /* 0x002fe40000000000 */
[----:B------:R-:W-:Y:S02]  /*6030*/  IMAD.U32 R0, RZ, RZ, UR45 ;  /* 0x0000002dff007e24 */ /* 0x000fe4000f8e00ff */
[----:B------:R-:W-:Y:S03]  /*6040*/  VIADD R82, R82, 0x1 ;  /* 0x0000000152527836 */ /* 0x000fe60000000000 */
[----:B------:R-:W-:Y:S05]  /*6050*/  PRMT R0, R0, 0x654, R2 ;  /* 0x0000065400007816 */ /* 0x000fea0000000002 */
[----:B------:R1:W2:Y:S04]  /*6060*/  @P1 LDS.128 R48, [R5+UR44+0x200] ;  /* 0x0002002c05301984 */ /* 0x0002a80008000c00 */
[----:B------:R1:W4:Y:S01]  /*6070*/  @P1 LDS.128 R44, [R4+0x210] ;  /* 0x00021000042c1984 */ /* 0x0003220000000c00 */
[C---:B------:R-:W-:Y:S01]  /*6080*/  ISETP.NE.AND P1, PT, R82.reuse, 0x4, PT ;  /* 0x000000045200780c */ /* 0x040fe20003f25270 */
[----:B------:R-:W-:Y:S01]  /*6090*/  @!PT LDS RZ, [RZ] ;  /* 0x00000000fffff984 */ /* 0x000fe20000000800 */
[----:B------:R-:W-:Y:S01]  /*60a0*/  @!PT LDS RZ, [RZ] ;  /* 0x00000000fffff984 */ /* 0x000fe20000000800 */
[----:B------:R-:W-:Y:S01]  /*60b0*/  @!PT LDS RZ, [RZ] ;  /* 0x00000000fffff984 */ /* 0x000fe20000000800 */
[----:B------:R-:W-:Y:S01]  /*60c0*/  @!PT LDS RZ, [RZ] ;  /* 0x00000000fffff984 */ /* 0x000fe20000000800 */
[----:B------:R5:W-:Y:S06]  /*60d0*/  MEMBAR.ALL.CTA ;  /* 0x0000000000007992 */ /* 0x000bec0000008000 */
[----:B-----5:R-:W5:Y:S01]  /*60e0*/  FENCE.VIEW.ASYNC.S ;  /* 0x00000000000073c6 */ /* 0x020f620000000000 */
[----:B------:R-:W-:Y:S01]  /*60f0*/  SEL R82, R82, RZ, P1 ;  /* 0x000000ff52527207 */ /* 0x000fe20000800000 */
[----:B-----5:R5:W-:Y:S02]  /*6100*/  SYNCS.ARRIVE.TRANS64.RED.A1T0 RZ, [R0+URZ], RZ ;  /* 0x000000ff00ff79a7 */ /* 0x020be400081004ff */
[----:B-----5:R-:W-:Y:S04]  /*6110*/  SEL R0, RZ, 0x1, P1 ;  /* 0x00000001ff007807 */ /* 0x020fe80000800000 */
[----:B-12---:R-:W-:Y:S02]  /*6120*/  LOP3.LUT R81, R81, R0, RZ, 0x3c, !PT ;  /* 0x0000000051517212 */ /* 0x006fe400078e3cff */
.L_x_98:
[----:B------:R-:W-:Y:S05]  /*6130*/  BSYNC B1 ;  /* 0x0000000000017941 */ /* 0x000fea0003800000 */
.L_x_97:
[----:B------:R-:W-:Y:S04]  /*6140*/  SHF.R.U32.HI R0, RZ, 0x15, R39 ;  /* 0x00000015ff007819 */ /* 0x000fe80000011627 */
[----:B------:R-:W-:Y:S01]  /*6150*/  LOP3.LUT P1, RZ, R0, 0x3, R75, 0x48, !PT ;  /* 0x0000000300ff7812 */ /* 0x000fe2000782484b */
[----:B------:R-:W-:Y:S01]  /*6160*/  @!UPT UIADD3 URZ, UPT, UPT, URZ, URZ, URZ ;  /* 0x000000fffffff290 */ /* 0x000fe2000fffe0ff */
[----:B---3--:R-:W-:Y:S11]  /*6170*/  @P0 BRA `(.L_x_102) ;  /* 0x0000000000080947 */ /* 0x008ff60003800000 */
[----:B------:R-:W1:Y:S02]  /*6180*/  SYNCS.PHASECHK.TRANS64.TRYWAIT P0, [R52+URZ+0xb0], R3 ;  /* 0x0000b003340075a7 */ /* 0x000e6400080011ff */
[----:B-1----:R-:W-:Y:S05]  /*6190*/  @!P0 BRA `(.L_x_103) ;  /* 0x0000003c00d48947 */ /* 0x002fea0003800000 */
.L_x_102:
[----:B------:R-:W-:Y:S05]  /*61a0*/  @!P1 BRA `(.L_x_104) ;  /* 0x0000000000409947 */ /* 0x000fea0003800000 */
[----:B------:R-:W2:Y:S01]  /*61b0*/  LDCU.64 UR8, c[0x4][0x78] ;  /* 0x01000f00ff0877ac */ /* 0x000ea20008000a00 */
[----:B-1----:R-:W-:Y:S01]  /*61c0*/  MOV R3, 0x0 ;  /* 0x0000000000037802 */ /* 0x002fe20000000f00 */
[----:B------:R-:W-:Y:S02]  /*61d0*/  HFMA2 R12, -RZ, RZ, 0, 5.9604644775390625e-08 ;  /* 0x00000001ff0c7431 */ /* 0x000fe400000001ff */
[----:B------:R-:W-:Y:S02]  /*61e0*/  IMAD.MOV.U32 R8, RZ, RZ, 0x192 ;  /* 0x00000192ff087424 */ /* 0x000fe400078e00ff */
[----:B------:R-:W-:Y:S01]  /*61f0*/  IMAD.MOV.U32 R13, RZ, RZ, RZ ;  /* 0x000000ffff0d7224 */ /* 0x000fe200078e00ff */
[----:B------:R-:W1:Y:S01]  /*6200*/  LDCU.64 UR6, c[0x4][0x80] ;  /* 0x01001000ff0677ac */ /* 0x000e620008000a00 */
[----:B------:R-:W3:Y:S01]  /*6210*/  LDC.64 R2, c[0x4][R3] ;  /* 0x0100000003027b82 */ /* 0x000ee20000000a00 */
[----:B------:R-:W5:Y:S01]  /*6220*/  LDCU.64 UR4, c[0x4][0x18] ;  /* 0x01000300ff0477ac */ /* 0x000f620008000a00 */
[----:B--2---:R-:W-:Y:S01]  /*6230*/  MOV R5, UR9 ;  /* 0x0000000900057c02 */ /* 0x004fe20008000f00 */
[----:B------:R-:W-:Y:S01]  /*6240*/  IMAD.U32 R4, RZ, RZ, UR8 ;  /* 0x00000008ff047e24 */ /* 0x000fe2000f8e00ff */
[----:B-1----:R-:W-:Y:S01]  /*6250*/  MOV R7, UR7 ;  /* 0x0000000700077c02 */ /* 0x002fe20008000f00 */
[----:B------:R-:W-:Y:S01]  /*6260*/  IMAD.U32 R6, RZ, RZ, UR6 ;  /* 0x00000006ff067e24 */ /* 0x000fe2000f8e00ff */
[----:B-----5:R-:W-:Y:S01]  /*6270*/  MOV R11, UR5 ;  /* 0x00000005000b7c02 */ /* 0x020fe20008000f00 */
[----:B------:R-:W-:Y:S02]  /*6280*/  IMAD.U32 R10, RZ, RZ, UR4 ;  /* 0x00000004ff0a7e24 */ /* 0x000fe4000f8e00ff */
[----:B------:R-:W-:Y:S07]  /*6290*/  LEPC R20, `(.L_x_104) ;  /* 0x000000001014794e */ /* 0x000fee0000000000 */
[----:B---34-:R-:W-:Y:S05]  /*62a0*/  CALL.ABS.NOINC R2 ;  /* 0x0000000002007343 */ /* 0x018fea0003c00000 */
.L_x_104:
[----:B------:R-:W-:Y:S05]  /*62b0*/  WARPSYNC.ALL ;  /* 0x0000000000007948 */ /* 0x000fea0003800000 */
[----:B------:R-:W-:Y:S01]  /*62c0*/  R2UR UR4, R39 ;  /* 0x00000000270472ca */ /* 0x000fe200000e0000 */
[----:B------:R-:W-:Y:S01]  /*62d0*/  BSSY.RECONVERGENT B0, `(.L_x_105) ;  /* 0x00000a0000007945 */ /* 0x000fe20003800200 */
[C---:B------:R-:W-:Y:S02]  /*62e0*/  SHF.L.U32 R2, R48.reuse, 0x10, RZ ;  /* 0x0000001030027819 */ /* 0x040fe400000006ff */
[C---:B-1----:R-:W-:Y:S02]  /*62f0*/  PRMT R3, R48.reuse, 0x8880, RZ ;  /* 0x0000888030037816 */ /* 0x042fe400000000ff */
[----:B------:R-:W-:Y:S02]  /*6300*/  SHF.L.U32 R41, R48, 0x8, RZ ;  /* 0x0000000830297819 */ /* 0x000fe400000006ff */
[----:B------:R-:W-:Y:S02]  /*6310*/  SHF.L.U32 R42, R49, 0x10, RZ ;  /* 0x00000010312a7819 */ /* 0x000fe400000006ff */
[----:B------:R-:W-:Y:S02]  /*6320*/  IADD3 R60, PT, PT, R69, UR44, RZ ;  /* 0x0000002c453c7c10 */ /* 0x000fe4000fffe0ff */
[----:B------:R-:W-:Y:S01]  /*6330*/  SHF.R.S32.HI R42, RZ, 0x18, R42 ;  /* 0x00000018ff2a7819 */ /* 0x000fe2000001142a */
[----:B------:R-:W-:Y:S01]  /*6340*/  LDTM.16dp32bit_t0_t15.x32 R4, tmem[UR4] ;  /* 0x00000004000479ee */ /* 0x000fe20008a80000 */
[----:B------:R-:W1:Y:S01]  /*6350*/  LDTM.16dp32bit_t16_t31.x32 R4, tmem[UR4+0x20] ;  /* 0x00002004000479ee */ /* 0x000e620008aa0000 */
[----:B------:R-:W-:Y:S02]  /*6360*/  SHF.L.U32 R55, R80, 0x4, RZ ;  /* 0x0000000450377819 */ /* 0x000fe400000006ff */
[----:B------:R-:W-:Y:S02]  /*6370*/  ISETP.NE.AND P0, PT, R87, RZ, PT ;  /* 0x000000ff5700720c */ /* 0x000fe40003f05270 */
[----:B------:R-:W-:Y:S02]  /*6380*/  IADD3 R89, PT, PT, R60, R55, RZ ;  /* 0x000000373c597210 */ /* 0x000fe40007ffe0ff */
[----:B------:R-:W-:Y:S01]  /*6390*/  ISETP.NE.AND P6, PT, R61, RZ, PT ;  /* 0x000000ff3d00720c */ /* 0x000fe20003fc5270 */
[C---:B-1----:R-:W-:Y:S01]  /*63a0*/  IMAD R0, R38.reuse, R4, RZ ;  /* 0x0000000426007224 */ /* 0x042fe200078e02ff */
[----:B------:R-:W-:Y:S01]  /*63b0*/  SHF.R.S32.HI R4, RZ, 0x18, R2 ;  /* 0x00000018ff047819 */ /* 0x000fe20000011402 */
[C---:B------:R-:W-:Y:S01]  /*63c0*/  IMAD R2, R38.reuse, R5, RZ ;  /* 0x0000000526027224 */ /* 0x040fe200078e02ff */
[----:B------:R-:W-:Y:S01]  /*63d0*/  SHF.R.S32.HI R5, RZ, 0x18, R41 ;  /* 0x00000018ff057819 */ /* 0x000fe20000011429 */
[----:B------:R-:W-:Y:S01]  /*63e0*/  IMAD R0, R3, R40, R0 ;  /* 0x0000002803007224 */ /* 0x000fe200078e0200 */
[----:B------:R-:W-:Y:S01]  /*63f0*/  PRMT R41, R49, 0x8880, RZ ;  /* 0x0000888031297816 */ /* 0x000fe200000000ff */
[----:B------:R-:W-:Y:S02]  /*6400*/  IMAD R3, R38, R6, RZ ;  /* 0x0000000626037224 */ /* 0x000fe400078e02ff */
[-C--:B------:R-:W-:Y:S01]  /*6410*/  IMAD R2, R4, R40.reuse, R2 ;  /* 0x0000002804027224 */ /* 0x080fe200078e0202 */
[----:B------:R-:W-:Y:S01]  /*6420*/  SHF.R.S32.HI R4, RZ, 0x18, R48 ;  /* 0x00000018ff047819 */ /* 0x000fe20000011430 */
[----:B------:R-:W-:Y:S02]  /*6430*/  IMAD R7, R38, R7, RZ ;  /* 0x0000000726077224 */ /* 0x000fe400078e02ff */
[-C--:B------:R-:W-:Y:S02]  /*6440*/  IMAD R3, R5, R40.reuse, R3 ;  /* 0x0000002805037224 */ /* 0x080fe400078e0203 */
[----:B------:R-:W-:Y:S02]  /*6450*/  IMAD R7, R4, R40, R7 ;  /* 0x0000002804077224 */ /* 0x000fe400078e0207 */
[C---:B------:R-:W-:Y:S02]  /*6460*/  IMAD R6, R38.reuse, R11, RZ ;  /* 0x0000000b26067224 */ /* 0x040fe400078e02ff */
[C---:B------:R-:W-:Y:S01]  /*6470*/  IMAD R11, R38.reuse, R16, RZ ;  /* 0x00000010260b7224 */ /* 0x040fe200078e02ff */
[----:B------:R-:W-:Y:S01]  /*6480*/  I2IP.S8.S32.SAT R56, R7, R3, RZ ;  /* 0x0000000307387239 */ /* 0x000fe200000014ff */
[C---:B------:R-:W-:Y:S02]  /*6490*/  IMAD R16, R38.reuse, R21, RZ ;  /* 0x0000001526107224 */ /* 0x040fe400078e02ff */
[----:B------:R-:W-:Y:S01]  /*64a0*/  IMAD R21, R38, R26, RZ ;  /* 0x0000001a26157224 */ /* 0x000fe200078e02ff */
[----:B------:R-:W-:Y:S01]  /*64b0*/  I2IP.S8.S32.SAT R56, R2, R0, R56 ;  /* 0x0000000002387239 */ /* 0x000fe20000001438 */
[C---:B------:R-:W-:Y:S01]  /*64c0*/  IMAD R26, R38.reuse, R31, RZ ;  /* 0x0000001f261a7224 */ /* 0x040fe200078e02ff */
[----:B------:R-:W-:Y:S01]  /*64d0*/  SHF.R.S32.HI R2, RZ, 0x18, R49 ;  /* 0x00000018ff027819 */ /* 0x000fe20000011431 */
[C---:B------:R-:W-:Y:S02]  /*64e0*/  IMAD R3, R38.reuse, R8, RZ ;  /* 0x0000000826037224 */ /* 0x040fe400078e02ff */
[----:B------:R-:W-:Y:S02]  /*64f0*/  IMAD.SHL.U32 R31, R49, 0x100, RZ ;  /* 0x00000100311f7824 */ /* 0x000fe400078e00ff */
[C---:B------:R-:W-:Y:S02]  /*6500*/  IMAD R8, R38.reuse, R13, RZ ;  /* 0x0000000d26087224 */ /* 0x040fe400078e02ff */
[C---:B------:R-:W-:Y:S01]  /*6510*/  IMAD R13, R38.reuse, R18, RZ ;  /* 0x00000012260d7224 */ /* 0x040fe200078e02ff */
[----:B------:R-:W-:Y:S01]  /*6520*/  SHF.R.S32.HI R0, RZ, 0x18, R31 ;  /* 0x00000018ff007819 */ /* 0x000fe2000001141f */
[----:B------:R-:W-:Y:S01]  /*6530*/  IMAD R18, R38, R23, RZ ;  /* 0x0000001726127224 */ /* 0x000fe200078e02ff */
[----:B------:R-:W-:Y:S01]  /*6540*/  SHF.L.U32 R31, R50, 0x10, RZ ;  /* 0x00000010321f7819 */ /* 0x000fe200000006ff */
[C---:B------:R-:W-:Y:S02]  /*6550*/  IMAD R4, R38.reuse, R9, RZ ;  /* 0x0000000926047224 */ /* 0x040fe400078e02ff */
[C---:B------:R-:W-:Y:S01]  /*6560*/  IMAD R23, R38.reuse, R28, RZ ;  /* 0x0000001c26177224 */ /* 0x040fe200078e02ff */
[----:B------:R-:W-:Y:S01]  /*6570*/  SHF.R.S32.HI R31, RZ, 0x18, R31 ;  /* 0x00000018ff1f7819 */ /* 0x000fe2000001141f */
[C---:B------:R-:W-:Y:S02]  /*6580*/  IMAD R7, R38.reuse, R12, RZ ;  /* 0x0000000c26077224 */ /* 0x040fe400078e02ff */
[----:B------:R-:W-:Y:S01]  /*6590*/  IMAD R28, R38, R33, RZ ;  /* 0x00000021261c7224 */ /* 0x000fe200078e02ff */
[----:B------:R-:W-:Y:S01]  /*65a0*/  PRMT R33, R50, 0x8880, RZ ;  /* 0x0000888032217816 */ /* 0x000fe200000000ff */
[----:B------:R-:W-:Y:S02]  /*65b0*/  IMAD R3, R41, R40, R3 ;  /* 0x0000002829037224 */ /* 0x000fe400078e0203 */
[C---:B------:R-:W-:Y:S02]  /*65c0*/  IMAD R12, R38.reuse, R17, RZ ;  /* 0x00000011260c7224 */ /* 0x040fe400078e02ff */
[C---:B------:R-:W-:Y:S02]  /*65d0*/  IMAD R5, R38.reuse, R10, RZ ;  /* 0x0000000a26057224 */ /* 0x040fe400078e02ff */
[----:B------:R-:W-:Y:S02]  /*65e0*/  IMAD R17, R38, R22, RZ ;  /* 0x0000001626117224 */ /* 0x000fe400078e02ff */
[----:B------:R-:W-:Y:S02]  /*65f0*/  IMAD R4, R42, R40, R4 ;  /* 0x000000282a047224 */ /* 0x000fe400078e0204 */
[C---:B------:R-:W-:Y:S02]  /*6600*/  IMAD R22, R38.reuse, R27, RZ ;  /* 0x0000001b26167224 */ /* 0x040fe400078e02ff */
[----:B------:R-:W-:Y:S01]  /*6610*/  IMAD R27, R38, R32, RZ ;  /* 0x00000020261b7224 */ /* 0x000fe200078e02ff */
[----:B------:R-:W-:Y:S01]  /*6620*/  SHF.L.U32 R32, R50, 0x8, RZ ;  /* 0x0000000832207819 */ /* 0x000fe200000006ff */
[-C--:B------:R-:W-:Y:S02]  /*6630*/  IMAD R5, R0, R40.reuse, R5 ;  /* 0x0000002800057224 */ /* 0x080fe400078e0205 */
[----:B------:R-:W-:Y:S01]  /*6640*/  IMAD.MOV.U32 R0, RZ, RZ, R33 ;  /* 0x000000ffff007224 */ /* 0x000fe200078e0021 */
[----:B------:R-:W-:Y:S01]  /*6650*/  SHF.R.S32.HI R32, RZ, 0x18, R32 ;  /* 0x00000018ff207819 */ /* 0x000fe20000011420 */
[-C--:B------:R-:W-:Y:S01]  /*6660*/  IMAD R6, R2, R40.reuse, R6 ;  /* 0x0000002802067224 */ /* 0x080fe200078e0206 */
[----:B------:R-:W-:Y:S01]  /*6670*/  SHF.R.S32.HI R2, RZ, 0x18, R50 ;  /* 0x00000018ff027819 */ /* 0x000fe20000011432 */
[----:B------:R-:W-:Y:S01]  /*6680*/  IMAD R7, R0, R40, R7 ;  /* 0x0000002800077224 */ /* 0x000fe200078e0207 */
[----:B------:R-:W-:Y:S01]  /*6690*/  PRMT R0, R51, 0x8880, RZ ;  /* 0x0000888033007816 */ /* 0x000fe200000000ff */
[----:B------:R-:W-:Y:S01]  /*66a0*/  IMAD R9, R38, R14, RZ ;  /* 0x0000000e26097224 */ /* 0x000fe200078e02ff */
[----:B------:R-:W-:Y:S01]  /*66b0*/  I2IP.S8.S32.SAT R6, R6, R5, RZ ;  /* 0x0000000506067239 */ /* 0x000fe200000014ff */
[-C--:B------:R-:W-:Y:S01]  /*66c0*/  IMAD R8, R31, R40.reuse, R8 ;  /* 0x000000281f087224 */ /* 0x080fe200078e0208 */
[C---:B------:R-:W-:Y:S01]  /*66d0*/  SHF.L.U32 R31, R51.reuse, 0x8, RZ ;  /* 0x00000008331f7819 */ /* 0x040fe200000006ff */
[----:B------:R-:W-:Y:S01]  /*66e0*/  IMAD R10, R38, R15, RZ ;  /* 0x0000000f260a7224 */ /* 0x000fe200078e02ff */
[----:B------:R-:W-:Y:S01]  /*66f0*/  I2IP.S8.S32.SAT R57, R4, R3, R6 ;  /* 0x0000000304397239 */ /* 0x000fe20000001406 */
[-C--:B------:R-:W-:Y:S01]  /*6700*/  IMAD R9, R32, R40.reuse, R9 ;  /* 0x0000002820097224 */ /* 0x080fe200078e0209 */
[----:B------:R-:W-:Y:S01]  /*6710*/  SHF.R.S32.HI R5, RZ, 0x18, R31 ;  /* 0x00000018ff057819 */ /* 0x000fe2000001141f */
[-C--:B------:R-:W-:Y:S01]  /*6720*/  IMAD R10, R2, R40.reuse, R10 ;  /* 0x00000028020a7224 */ /* 0x080fe200078e020a */
[----:B------:R-:W-:Y:S01]  /*6730*/  SHF.L.U32 R2, R51, 0x10, RZ ;  /* 0x0000001033027819 */ /* 0x000fe200000006ff */
[----:B------:R-:W-:Y:S01]  /*6740*/  IMAD R11, R0, R40, R11 ;  /* 0x00000028000b7224 */ /* 0x000fe200078e020b */
[----:B------:R-:W-:Y:S01]  /*6750*/  SHF.R.S32.HI R0, RZ, 0x18, R51 ;  /* 0x00000018ff007819 */ /* 0x000fe20000011433 */
[C---:B------:R-:W-:Y:S01]  /*6760*/  IMAD R15, R38.reuse, R20, RZ ;  /* 0x00000014260f7224 */ /* 0x040fe200078e02ff */
[----:B------:R-:W-:Y:S01]  /*6770*/  SHF.R.S32.HI R2, RZ, 0x18, R2 ;  /* 0x00000018ff027819 */ /* 0x000fe20000011402 */
[C---:B------:R-:W-:Y:S01]  /*6780*/  IMAD R14, R38.reuse, R19, RZ ;  /* 0x00000013260e7224 */ /* 0x040fe200078e02ff */
[C---:B----4-:R-:W-:Y:S01]  /*6790*/  SHF.L.U32 R4, R45.reuse, 0x10, RZ ;  /* 0x000000102d047819 */ /* 0x050fe200000006ff */
[----:B------:R-:W-:Y:S01]  /*67a0*/  IMAD R19, R38, R24, RZ ;  /* 0x0000001826137224 */ /* 0x000fe200078e02ff */
[----:B------:R-:W-:Y:S01]  /*67b0*/  PRMT R3, R45, 0x8880, RZ ;  /* 0x000088802d037816 */ /* 0x000fe200000000ff */
[-C--:B------:R-:W-:Y:S01]  /*67c0*/  IMAD R12, R2, R40.reuse, R12 ;  /* 0x00000028020c7224 */ /* 0x080fe200078e020c */
[----:B------:R-:W-:Y:S01]  /*67d0*/  PRMT R2, R44, 0x8880, RZ ;  /* 0x000088802c027816 */ /* 0x000fe200000000ff */
[-C--:B------:R-:W-:Y:S01]  /*67e0*/  IMAD R13, R5, R40.reuse, R13 ;  /* 0x00000028050d7224 */ /* 0x080fe200078e020d */
[----:B------:R-:W-:Y:S01]  /*67f0*/  SHF.R.S32.HI R4, RZ, 0x18, R4 ;  /* 0x00000018ff047819 */ /* 0x000fe20000011404 */
[----:B------:R-:W-:Y:S01]  /*6800*/  IMAD R14, R0, R40, R14 ;  /* 0x00000028000e7224 */ /* 0x000fe200078e020e */
[----:B------:R-:W-:Y:S01]  /*6810*/  MOV R0, R2 ;  /* 0x0000000200007202 */ /* 0x000fe20000000f00 */
[----:B------:R-:W-:Y:S01]  /*6820*/  IMAD.U32 R5, R44, 0x10000, RZ ;  /* 0x000100002c057824 */ /* 0x000fe200078e00ff */
[----:B------:R-:W-:Y:S01]  /*6830*/  I2IP.S8.S32.SAT R9, R10, R9, RZ ;  /* 0x000000090a097239 */ /* 0x000fe200000014ff */
[----:B------:R-:W-:Y:S01]  /*6840*/  IMAD R20, R38, R25, RZ ;  /* 0x0000001926147224 */ /* 0x000fe200078e02ff */
[----:B------:R-:W-:Y:S01]  /*6850*/  I2IP.S8.S32.SAT R13, R14, R13, RZ ;  /* 0x0000000d0e0d7239 */ /* 0x000fe200000014ff */
[----:B------:R-:W-:Y:S01]  /*6860*/  IMAD R15, R0, R40, R15 ;  /* 0x00000028000f7224 */ /* 0x000fe200078e020f */
[----:B------:R-:W-:Y:S01]  /*6870*/  SHF.R.S32.HI R2, RZ, 0x18, R5 ;  /* 0x00000018ff027819 */ /* 0x000fe20000011405 */
[----:B------:R-:W-:Y:S01]  /*6880*/  IMAD R24, R38, R29, RZ ;  /* 0x0000001d26187224 */ /* 0x000fe200078e02ff */
[----:B------:R-:W-:Y:S01]  /*6890*/  SHF.L.U32 R0, R44, 0x8, RZ ;  /* 0x000000082c007819 */ /* 0x000fe200000006ff */
[----:B------:R-:W-:Y:S01]  /*68a0*/  IMAD R25, R38, R30, RZ ;  /* 0x0000001e26197224 */ /* 0x000fe200078e02ff */
[----:B------:R-:W-:Y:S01]  /*68b0*/  I2IP.S8.S32.SAT R58, R8, R7, R9 ;  /* 0x00000007083a7239 */ /* 0x000fe20000001409 */
[----:B------:R-:W-:Y:S01]  /*68c0*/  IMAD R16, R2, R40, R16 ;  /* 0x0000002802107224 */ /* 0x000fe200078e0210 */
[----:B------:R-:W-:Y:S01]  /*68d0*/  SHF.R.S32.HI R0, RZ, 0x18, R0 ;  /* 0x00000018ff007819 */ /* 0x000fe20000011400 */
[----:B------:R-:W-:Y:S01]  /*68e0*/  IMAD R29, R38, R34, RZ ;  /* 0x00000022261d7224 */ /* 0x000fe200078e02ff */
[----:B------:R-:W-:Y:S01]  /*68f0*/  SHF.R.S32.HI R2, RZ, 0x18, R44 ;  /* 0x00000018ff027819 */ /* 0x000fe2000001142c */
[----:B------:R-:W-:Y:S01]  /*6900*/  IMAD.SHL.U32 R5, R45, 0x100, RZ ;  /* 0x000001002d057824 */ /* 0x000fe200078e00ff */
[----:B------:R-:W-:Y:S01]  /*6910*/  I2IP.S8.S32.SAT R59, R12, R11, R13 ;  /* 0x0000000b0c3b7239 */ /* 0x000fe2000000140d */
[-C--:B------:R-:W-:Y:S02]  /*6920*/  IMAD R17, R0, R40.reuse, R17 ;  /* 0x0000002800117224 */ /* 0x080fe400078e0211 */
[-C--:B------:R-:W-:Y:S01]  /*6930*/  IMAD R18, R2, R40.reuse, R18 ;  /* 0x0000002802127224 */ /* 0x080fe200078e0212 */
[----:B------:R-:W-:Y:S01]  /*6940*/  SHF.R.S32.HI R0, RZ, 0x18, R5 ;  /* 0x00000018ff007819 */ /* 0x000fe20000011405 */
[-C--:B------:R-:W-:Y:S01]  /*6950*/  IMAD R19, R3, R40.reuse, R19 ;  /* 0x0000002803137224 */ /* 0x080fe200078e0213 */
[----:B------:R-:W-:Y:S01]  /*6960*/  SHF.R.S32.HI R2, RZ, 0x18, R45 ;  /* 0x00000018ff027819 */ /* 0x000fe2000001142d */
[-C--:B------:R-:W-:Y:S01]  /*6970*/  IMAD R20, R4, R40.reuse, R20 ;  /* 0x0000002804147224 */ /* 0x080fe200078e0214 */
[----:B------:R-:W-:Y:S01]  /*6980*/  SHF.L.U32 R4, R46, 0x10, RZ ;  /* 0x000000102e047819 */ /* 0x000fe200000006ff */
[-C--:B------:R-:W-:Y:S01]  /*6990*/  IMAD R21, R0, R40.reuse, R21 ;  /* 0x0000002800157224 */ /* 0x080fe200078e0215 */
[C---:B------:R-:W-:Y:S01]  /*69a0*/  PRMT R0, R46.reuse, 0x8880, RZ ;  /* 0x000088802e007816 */ /* 0x040fe200000000ff */
[----:B------:R1:W-:Y:S01]  /*69b0*/  STS.128 [R69+UR44+0x4200], R56 ;  /* 0x0042003845007988 */ /* 0x0003e20008000c2c */
[----:B------:R-:W-:Y:S01]  /*69c0*/  SHF.L.U32 R3, R46, 0x8, RZ ;  /* 0x000000082e037819 */ /* 0x000fe200000006ff */
[-C--:B------:R-:W-:Y:S01]  /*69d0*/  IMAD R22, R2, R40.reuse, R22 ;  /* 0x0000002802167224 */ /* 0x080fe200078e0216 */
[----:B------:R-:W-:Y:S01]  /*69e0*/  SHF.R.S32.HI R2, RZ, 0x18, R4 ;  /* 0x00000018ff027819 */ /* 0x000fe20000011404 */
[-C--:B------:R-:W-:Y:S01]  /*69f0*/  IMAD R23, R0, R40.reuse, R23 ;  /* 0x0000002800177224 */ /* 0x080fe200078e0217 */
[----:B------:R-:W-:Y:S01]  /*6a00*/  SHF.R.S32.HI R3, RZ, 0x18, R3 ;  /* 0x00000018ff037819 */ /* 0x000fe20000011403 */
[----:B------:R-:W-:Y:S01]  /*6a10*/  IMAD R30, R38, R35, RZ ;  /* 0x00000023261e7224 */ /* 0x000fe200078e02ff */
[----:B------:R-:W-:Y:S01]  /*6a20*/  SHF.R.S32.HI R0, RZ, 0x18, R46 ;  /* 0x00000018ff007819 */ /* 0x000fe2000001142e */
[-C--:B------:R-:W-:Y:S01]  /*6a30*/  IMAD R24, R2, R40.reuse, R24 ;  /* 0x0000002802187224 */ /* 0x080fe200078e0218 */
[----:B------:R-:W-:Y:S01]  /*6a40*/  PRMT R2, R47, 0x8880, RZ ;  /* 0x000088802f027816 */ /* 0x000fe200000000ff */
[-C--:B------:R-:W-:Y:S01]  /*6a50*/  IMAD R25, R3, R40.reuse, R25 ;  /* 0x0000002803197224 */ /* 0x080fe200078e0219 */
[C---:B------:R-:W-:Y:S01]  /*6a60*/  SHF.L.U32 R3, R47.reuse, 0x10, RZ ;  /* 0x000000102f037819 */ /* 0x040fe200000006ff */
[----:B------:R-:W-:Y:S01]  /*6a70*/  IMAD.SHL.U32 R4, R47, 0x100, RZ ;  /* 0x000001002f047824 */ /* 0x000fe200078e00ff */
[----:B------:R-:W-:Y:S01]  /*6a80*/  SHF.R.S32.HI R5, RZ, 0x18, R47 ;  /* 0x00000018ff057819 */ /* 0x000fe2000001142f */
[-C--:B------:R-:W-:Y:S01]  /*6a90*/  IMAD R26, R0, R40.reuse, R26 ;  /* 0x00000028001a7224 */ /* 0x080fe200078e021a */
[----:B------:R-:W-:Y:S01]  /*6aa0*/  SHF.R.S32.HI R3, RZ, 0x18, R3 ;  /* 0x00000018ff037819 */ /* 0x000fe20000011403 */
[-C--:B------:R-:W-:Y:S01]  /*6ab0*/  IMAD R27, R2, R40.reuse, R27 ;  /* 0x00000028021b7224 */ /* 0x080fe200078e021b */
[----:B------:R-:W-:Y:S02]  /*6ac0*/  SHF.R.S32.HI R4, RZ, 0x18, R4 ;  /* 0x00000018ff047819 */ /* 0x000fe40000011404 */
[----:B------:R-:W-:Y:S01]  /*6ad0*/  I2IP.S8.S32.SAT R17, R18, R17, RZ ;  /* 0x0000001112117239 */ /* 0x000fe200000014ff */
[-C--:B------:R-:W-:Y:S01]  /*6ae0*/  IMAD R28, R3, R40.reuse, R28 ;  /* 0x00000028031c7224 */ /* 0x080fe200078e021c */
[----:B------:R-:W-:Y:S01]  /*6af0*/  I2IP.S8.S32.SAT R21, R22, R21, RZ ;  /* 0x0000001516157239 */ /* 0x000fe200000014ff */
[-C--:B------:R-:W-:Y:S01]  /*6b00*/  IMAD R29, R4, R40.reuse, R29 ;  /* 0x00000028041d7224 */ /* 0x080fe200078e021d */
[----:B------:R-:W-:Y:S01]  /*6b10*/  I2IP.S8.S32.SAT R16, R16, R15, R17 ;  /* 0x0000000f10107239 */ /* 0x000fe20000001411 */
[----:B------:R-:W-:Y:S01]  /*6b20*/  IMAD R30, R5, R40, R30 ;  /* 0x00000028051e7224 */ /* 0x000fe200078e021e */
[----:B------:R-:W-:Y:S02]  /*6b30*/  I2IP.S8.S32.SAT R17, R20, R19, R21 ;  /* 0x0000001314117239 */ /* 0x000fe40000001415 */
[----:B------:R-:W-:Y:S02]  /*6b40*/  I2IP.S8.S32.SAT R18, R26, R25, RZ ;  /* 0x000000191a127239 */ /* 0x000fe400000014ff */
[----:B------:R-:W-:Y:S02]  /*6b50*/  I2IP.S8.S32.SAT R19, R30, R29, RZ ;  /* 0x0000001d1e137239 */ /* 0x000fe400000014ff */
[----:B------:R-:W-:Y:S02]  /*6b60*/  I2IP.S8.S32.SAT R18, R24, R23, R18 ;  /* 0x0000001718127239 */ /* 0x000fe40000001412 */
[----:B------:R-:W-:Y:S02]  /*6b70*/  I2IP.S8.S32.SAT R19, R28, R27, R19 ;  /* 0x0000001b1c137239 */ /* 0x000fe40000001413 */
[----:B------:R-:W-:Y:S02]  /*6b80*/  LEA R0, R82, UR44, 0x3 ;  /* 0x0000002c52007c11 */ /* 0x000fe4000f8e18ff */
[----:B------:R-:W-:Y:S01]  /*6b90*/  @P6 SHF.L.U32 R2, R81, 0x1f, RZ ;  /* 0x0000001f51026819 */ /* 0x000fe200000006ff */
[----:B------:R1:W-:Y:S01]  /*6ba0*/  STS.128 [R89+0x4210], R16 ;  /* 0x0042101059007388 */ /* 0x0003e20000000c00 */
[----:B------:R-:W-:Y:S01]  /*6bb0*/  @!PT LDS RZ, [RZ] ;  /* 0x00000000fffff984 */ /* 0x000fe20000000800 */
[----:B------:R-:W-:Y:S01]  /*6bc0*/  @!PT LDS RZ, [RZ] ;  /* 0x00000000fffff984 */ /* 0x000fe20000000800 */
[----:B------:R-:W-:Y:S01]  /*6bd0*/  @!PT LDS RZ, [RZ] ;  /* 0x00000000fffff984 */ /* 0x000fe20000000800 */
[----:B------:R-:W-:Y:S01]  /*6be0*/  @!PT LDS RZ, [RZ] ;  /* 0x00000000fffff984 */ /* 0x000fe20000000800 */
[----:B------:R2:W-:Y:S07]  /*6bf0*/  MEMBAR.ALL.CTA ;  /* 0x0000000000007992 */ /* 0x0005ee0000008000 */
[----:B--2---:R-:W2:Y:S02]  /*6c00*/  FENCE.VIEW.ASYNC.S ;  /* 0x00000000000073c6 */ /* 0x004ea40000000000 */
[----:B--2---:R-:W-:Y:S06]  /*6c10*/  BAR.SYNC.DEFER_BLOCKING 0x1, 0x80 ;  /* 0x0042000000007b1d */ /* 0x004fec0000010000 */
[----:B------:R-:W-:Y:S05]  /*6c20*/  @P0 BRA `(.L_x_106) ;  /* 0x0000000000280947 */ /* 0x000fea0003800000 */
[----:B------:R-:W-:Y:S01]  /*6c30*/  UIADD3 UR4, UPT, UPT, UR44, 0x4200, URZ ;  /* 0x000042002c047890 */ /* 0x000fe2000fffe0ff */
[----:B------:R-:W-:Y:S05]  /*6c40*/  UMOV UR51, UR36 ;  /* 0x0000002400337c82 */ /* 0x000fea0008000000 */
[----:B------:R-:W-:Y:S01]  /*6c50*/  MOV R86, UR4 ;  /* 0x0000000400567c02 */ /* 0x000fe20008000f00 */
[----:B------:R-:W-:Y:S03]  /*6c60*/  UIADD3 UR4, UP0, UPT, UR62, 0x680, URZ ;  /* 0x000006803e047890 */ /* 0x000fe6000ff1e0ff */
[----:B------:R-:W-:Y:S01]  /*6c70*/  R2UR UR48, R86 ;  /* 0x00000000563072ca */ /* 0x000fe200000e0000 */
[----:B------:R-:W-:Y:S11]  /*6c80*/  UIADD3.X UR5, UPT, UPT, URZ, UR63, URZ, UP0, !UPT ;  /* 0x0000003fff057290 */ /* 0x000ff600087fe4ff */
[----:B------:R-:W-:Y:S01]  /*6c90*/  @!UPT UIADD3 URZ, UPT, UPT, URZ, URZ, URZ ;  /* 0x000000fffffff290 */ /* 0x000fe2000fffe0ff */
[----:B------:R2:W-:Y:S01]  /*6ca0*/  UTMASTG.3D [UR48], [UR4] ;  /* 0x00000030040073b5 */ /* 0x0005e20008010000 */
[----:B------:R0:W-:Y:S01]  /*6cb0*/  UTMACMDFLUSH ;  /* 0x00000000000079b7 */ /* 0x0001e20000000000 */
[----:B--2---:R-:W-:Y:S04]  /*6cc0*/  DEPBAR.LE SB0, 0x1 ;  /* 0x000080400000791a */ /* 0x004fe80000000000 */
.L_x_106:
[----:B------:R-:W-:Y:S05]  /*6cd0*/  BSYNC.RECONVERGENT B0 ;  /* 0x0000000000007941 */ /* 0x000fea0003800200 */
.L_x_105:
[----:B------:R-:W-:Y:S06]  /*6ce0*/  BAR.SYNC.DEFER_BLOCKING 0x1, 0x80 ;  /* 0x0042000000007b1d */ /* 0x000fec0000010000 */
[----:B------:R-:W2:Y:S01]  /*6cf0*/  @P6 SYNCS.PHASECHK.TRANS64.TRYWAIT P0, [R0+URZ+0x40], R2 ;  /* 0x00004002000065a7 */ /* 0x000ea200080011ff */
[----:B------:R-:W-:Y:S01]  /*6d00*/  BSSY B1, `(.L_x_107) ;  /* 0x000001f000017945 */ /* 0x000fe20003800000 */
[----:B--2---:R-:W-:Y:S03]  /*6d10*/  @P6 SEL R53, RZ, 0x1, !P0 ;  /* 0x00000001ff356807 */ /* 0x004fe60004000000 */
[----:B------:R-:W-:Y:S05]  /*6d20*/  @!P6 BRA `(.L_x_108) ;  /* 0x000000000070e947 */ /* 0x000fea0003800000 */
[----:B------:R-:W-:Y:S01]  /*6d30*/  ISETP.NE.AND P1, PT, R54, RZ, PT ;  /* 0x000000ff3600720c */ /* 0x000fe20003f25270 */
[----:B------:R-:W-:Y:S01]  /*6d40*/  BSSY B0, `(.L_x_109) ;  /* 0x0000008000007945 */ /* 0x000fe20003800000 */
[----:B------:R-:W-:Y:S11]  /*6d50*/  ISETP.NE.AND P0, PT, R53, RZ, PT ;  /* 0x000000ff3500720c */ /* 0x000ff60003f05270 */
[----:B------:R-:W-:Y:S04]  /*6d60*/  @P1 IMAD R4, R82, 0x1000, R60 ;  /* 0x0000100052041824 */ /* 0x000fe800078e023c */
[----:B------:R-:W-:Y:S01]  /*6d70*/  @P1 IMAD.IADD R3, R55, 0x1, R4 ;  /* 0x0000000137031824 */ /* 0x000fe200078e0204 */
[----:B------:R-:W-:Y:S06]  /*6d80*/  @P0 BRA `(.L_x_110) ;  /* 0x00000000000c0947 */ /* 0x000fec0003800000 */
[----:B------:R-:W-:Y:S04]  /*6d90*/  SHF.L.U32 R2, R81, 0x1f, RZ ;  /* 0x0000001f51027819 */ /* 0x000fe800000006ff */
[----:B------:R-:W2:Y:S02]  /*6da0*/  SYNCS.PHASECHK.TRANS64.TRYWAIT P0, [R0+URZ+0x40], R2 ;  /* 0x00004002000075a7 */ /* 0x000ea400080011ff */
[----:B--2---:R-:W-:Y:S05]  /*6db0*/  @!P0 BRA `(.L_x_111) ;  /* 0x0000003000e08947 */ /* 0x004fea0003800000 */
.L_x_110:
[----:B------:R-:W-:Y:S05]  /*6dc0*/  BSYNC B0 ;  /* 0x0000000000007941 */ /* 0x000fea0003800000 */
.L_x_109:
[----:B------:R-:W-:Y:S01]  /*6dd0*/  ISETP.NE.AND P0, PT, R54, RZ, PT ;  /* 0x000000ff3600720c */ /* 0x000fe20003f05270 */
[----:B--2---:R-:W-:Y:S02]  /*6de0*/  VIADD R2, R0, 0x60 ;  /* 0x0000006000027836 */ /* 0x004fe40000000000 */
[----:B------:R-:W-:Y:S02]  /*6df0*/  IMAD.U32 R0, RZ, RZ, UR45 ;  /* 0x0000002dff007e24 */ /* 0x000fe4000f8e00ff */
[----:B------:R-:W-:Y:S03]  /*6e00*/  VIADD R82, R82, 0x1 ;  /* 0x0000000152527836 */ /* 0x000fe60000000000 */
[----:B------:R-:W-:Y:S05]  /*6e10*/  PRMT R0, R0, 0x654, R2 ;  /* 0x0000065400007816 */ /* 0x000fea0000000002 */
[----:B------:R2:W3:Y:S04]  /*6e20*/  @P0 LDS.128 R48, [R4+0x200] ;  /* 0x0002000004300984 */ /* 0x0004e80000000c00 */
        /* <DEDUP_REMOVED lines=11> */
[----:B--23--:R-:W-:Y:S02]  /*6ee0*/  LOP3.LUT R81, R81, R0, RZ, 0x3c, !PT ;  /* 0x0000000051517212 */ /* 0x00cfe400078e3cff */
.L_x_108:
[----:B------:R-:W-:Y:S05]  /*6ef0*/  BSYNC B1 ;  /* 0x0000000000017941 */ /* 0x000fea0003800000 */
.L_x_107:
[----:B------:R-:W-:Y:S05]  /*6f00*/  VIADD R0, R39, 0x40 ;  /* 0x0000004027007836 */ /* 0x000fea0000000000 */
[----:B------:R-:W-:Y:S04]  /*6f10*/  SHF.R.U32.HI R0, RZ, 0x15, R0 ;  /* 0x00000015ff007819 */ /* 0x000fe80000011600 */
[----:B------:R-:W-:Y:S11]  /*6f20*/  LOP3.LUT P0, RZ, R0, 0x3, R75, 0x48, !PT ;  /* 0x0000000300ff7812 */ /* 0x000ff6000780484b */
[----:B------:R-:W-:Y:S02]  /*6f30*/  @!UPT UIADD3 URZ, UPT, UPT, URZ, URZ, URZ ;  /* 0x000000fffffff290 */ /* 0x000fe4000fffe0ff */
[----:B------:R-:W-:Y:S05]  /*6f40*/  @!P0 BRA `(.L_x_112) ;  /* 0x0000000000408947 */ /* 0x000fea0003800000 */
[----:B------:R-:W2:Y:S01]  /*6f50*/  LDCU.64 UR8, c[0x4][0x78] ;  /* 0x01000f00ff0877ac */ /* 0x000ea20008000a00 */
[----:B------:R-:W-:Y:S01]  /*6f60*/  MOV R3, 0x0 ;  /* 0x0000000000037802 */ /* 0x000fe20000000f00 */
[----:B------:R-:W-:Y:S02]  /*6f70*/  HFMA2 R12, -RZ, RZ, 0, 5.9604644775390625e-08 ;  /* 0x00000001ff0c7431 */ /* 0x000fe400000001ff */
[----:B------:R-:W-:Y:S02]  /*6f80*/  IMAD.MOV.U32 R8, RZ, RZ, 0x192 ;  /* 0x00000192ff087424 */ /* 0x000fe400078e00ff */
[----:B------:R-:W-:Y:S01]  /*6f90*/  IMAD.MOV.U32 R13, RZ, RZ, RZ ;  /* 0x000000ffff0d7224 */ /* 0x000fe200078e00ff */
[----:B------:R-:W3:Y:S01]  /*6fa0*/  LDCU.64 UR6, c[0x4][0x80] ;  /* 0x01001000ff0677ac */ /* 0x000ee20008000a00 */
[----:B------:R-:W1:Y:S01]  /*6fb0*/  LDC.64 R2, c[0x4][R3] ;  /* 0x0100000003027b82 */ /* 0x000e620000000a00 */
[----:B------:R-:W5:Y:S01]  /*6fc0*/  LDCU.64 UR4, c[0x4][0x18] ;  /* 0x01000300ff0477ac */ /* 0x000f620008000a00 */
[----:B--2---:R-:W-:Y:S01]  /*6fd0*/  MOV R5, UR9 ;  /* 0x0000000900057c02 */ /* 0x004fe20008000f00 */
[----:B------:R-:W-:Y:S01]  /*6fe0*/  IMAD.U32 R4, RZ, RZ, UR8 ;  /* 0x00000008ff047e24 */ /* 0x000fe2000f8e00ff */
[----:B---3--:R-:W-:Y:S01]  /*6ff0*/  MOV R7, UR7 ;  /* 0x0000000700077c02 */ /* 0x008fe20008000f00 */
[----:B------:R-:W-:Y:S01]  /*7000*/  IMAD.U32 R6, RZ, RZ, UR6 ;  /* 0x00000006ff067e24 */ /* 0x000fe2000f8e00ff */
[----:B-----5:R-:W-:Y:S01]  /*7010*/  MOV R11, UR5 ;  /* 0x00000005000b7c02 */ /* 0x020fe20008000f00 */
[----:B------:R-:W-:Y:S02]  /*7020*/  IMAD.U32 R10, RZ, RZ, UR4 ;  /* 0x00000004ff0a7e24 */ /* 0x000fe4000f8e00ff */
[----:B------:R-:W-:Y:S07]  /*7030*/  LEPC R20, `(.L_x_112) ;  /* 0x000000001014794e */ /* 0x000fee0000000000 */
[----:B-1--4-:R-:W-:Y:S05]  /*7040*/  CALL.ABS.NOINC R2 ;  /* 0x0000000002007343 */ /* 0x012fea0003c00000 */
.L_x_112:
[C---:B------:R-:W-:Y:S01]  /*7050*/  SHF.L.U32 R2, R48.reuse, 0x10, RZ ;  /* 0x0000001030027819 */ /* 0x040fe200000006ff */
[----:B------:R-:W-:Y:S05]  /*7060*/  WARPSYNC.ALL ;  /* 0x0000000000007948 */ /* 0x000fea0003800000 */
[----:B------:R-:W-:Y:S01]  /*7070*/  R2UR UR4, R39 ;  /* 0x00000000270472ca */ /* 0x000fe200000e0000 */
[----:B------:R-:W-:Y:S01]  /*7080*/  BSSY.RECONVERGENT B0, `(.L_x_113) ;  /* 0x0000099000007945 */ /* 0x000fe20003800200 */
[C---:B------:R-:W-:Y:S02]  /*7090*/  PRMT R3, R48.reuse, 0x8880, RZ ;  /* 0x0000888030037816 */ /* 0x040fe400000000ff */
[----:B------:R-:W-:Y:S02]  /*70a0*/  SHF.L.U32 R41, R48, 0x8, RZ ;  /* 0x0000000830297819 */ /* 0x000fe400000006ff */
[C---:B------:R-:W-:Y:S02]  /*70b0*/  SHF.L.U32 R42, R49.reuse, 0x10, RZ ;  /* 0x00000010312a7819 */ /* 0x040fe400000006ff */
[----:B------:R-:W-:Y:S02]  /*70c0*/  SHF.L.U32 R43, R49, 0x8, RZ ;  /* 0x00000008312b7819 */ /* 0x000fe400000006ff */
[----:B------:R-:W-:Y:S02]  /*70d0*/  SHF.R.S32.HI R42, RZ, 0x18, R42 ;  /* 0x00000018ff2a7819 */ /* 0x000fe4000001142a */
[----:B------:R-:W-:Y:S01]  /*70e0*/  SHF.R.S32.HI R43, RZ, 0x18, R43 ;  /* 0x00000018ff2b7819 */ /* 0x000fe2000001142b */
[----:B-1----:R-:W-:Y:S01]  /*70f0*/  LDTM.16dp32bit_t0_t15.x32 R4, tmem[UR4+0x40] ;  /* 0x00004004000479ee */ /* 0x002fe20008a80000 */
[----:B------:R-:W1:Y:S01]  /*7100*/  LDTM.16dp32bit_t16_t31.x32 R4, tmem[UR4+0x60] ;  /* 0x00006004000479ee */ /* 0x000e620008aa0000 */
[----:B------:R-:W-:Y:S02]  /*7110*/  ISETP.NE.AND P0, PT, R87, RZ, PT ;  /* 0x000000ff5700720c */ /* 0x000fe40003f05270 */
        /* <DEDUP_REMOVED lines=16> */
[----:B------:R-:W-:Y:S01]  /*7220*/  IMAD R5, R38, R9, RZ ;  /* 0x0000000926057224 */ /* 0x000fe200078e02ff */
[----:B------:R-:W-:Y:S01]  /*7230*/  PRMT R7, R50, 0x8880, RZ ;  /* 0x0000888032077816 */ /* 0x000fe200000000ff */
[----:B------:R-:W-:Y:S01]  /*7240*/  IMAD R12, R38, R16, RZ ;  /* 0x00000010260c7224 */ /* 0x000fe200078e02ff */
[----:B------:R-:W-:Y:S01]  /*7250*/  I2IP.S8.S32.SAT R56, R2, R0, R56 ;  /* 0x0000000002387239 */ /* 0x000fe20000001438 */
[C---:B------:R-:W-:Y:S01]  /*7260*/  IMAD R9, R38.reuse, R13, RZ ;  /* 0x0000000d26097224 */ /* 0x040fe200078e02ff */
[----:B------:R-:W-:Y:S01]  /*7270*/  SHF.R.S32.HI R3, RZ, 0x18, R49 ;  /* 0x00000018ff037819 */ /* 0x000fe20000011431 */
[----:B------:R-:W-:Y:S01]  /*7280*/  IMAD R16, R38, R20, RZ ;  /* 0x0000001426107224 */ /* 0x000fe200078e02ff */
[----:B----4-:R-:W-:Y:S01]  /*7290*/  SHF.L.U32 R0, R44, 0x10, RZ ;  /* 0x000000102c007819 */ /* 0x010fe200000006ff */
[----:B------:R-:W-:Y:S01]  /*72a0*/  IMAD R13, R38, R17, RZ ;  /* 0x00000011260d7224 */ /* 0x000fe200078e02ff */
[----:B------:R-:W-:Y:S01]  /*72b0*/  SHF.L.U32 R2, R44, 0x8, RZ ;  /* 0x000000082c027819 */ /* 0x000fe200000006ff */
[C---:B------:R-:W-:Y:S01]  /*72c0*/  IMAD R20, R38.reuse, R24, RZ ;  /* 0x0000001826147224 */ /* 0x040fe200078e02ff */
[----:B------:R-:W-:Y:S01]  /*72d0*/  SHF.R.S32.HI R0, RZ, 0x18, R0 ;  /* 0x00000018ff007819 */ /* 0x000fe20000011400 */
[C---:B------:R-:W-:Y:S01]  /*72e0*/  IMAD R17, R38.reuse, R21, RZ ;  /* 0x0000001526117224 */ /* 0x040fe200078e02ff */
[----:B------:R-:W-:Y:S01]  /*72f0*/  SHF.R.S32.HI R2, RZ, 0x18, R2 ;  /* 0x00000018ff027819 */ /* 0x000fe20000011402 */
[C---:B------:R-:W-:Y:S02]  /*7300*/  IMAD R24, R38.reuse, R28, RZ ;  /* 0x0000001c26187224 */ /* 0x040fe400078e02ff */
[C---:B------:R-:W-:Y:S02]  /*7310*/  IMAD R6, R38.reuse, R10, RZ ;  /* 0x0000000a26067224 */ /* 0x040fe400078e02ff */
[C---:B------:R-:W-:Y:S02]  /*7320*/  IMAD R21, R38.reuse, R25, RZ ;  /* 0x0000001926157224 */ /* 0x040fe400078e02ff */
[----:B------:R-:W-:Y:S01]  /*7330*/  IMAD R28, R38, R32, RZ ;  /* 0x00000020261c7224 */ /* 0x000fe200078e02ff */
[----:B------:R-:W-:Y:S01]  /*7340*/  SHF.L.U32 R32, R50, 0x10, RZ ;  /* 0x0000001032207819 */ /* 0x000fe200000006ff */
[-C--:B------:R-:W-:Y:S02]  /*7350*/  IMAD R4, R41, R40.reuse, R4 ;  /* 0x0000002829047224 */ /* 0x080fe400078e0204 */
[----:B------:R-:W-:Y:S01]  /*7360*/  IMAD R25, R38, R29, RZ ;  /* 0x0000001d26197224 */ /* 0x000fe200078e02ff */
[----:B------:R-:W-:Y:S01]  /*7370*/  SHF.R.S32.HI R32, RZ, 0x18, R32 ;  /* 0x00000018ff207819 */ /* 0x000fe20000011420 */
[----:B------:R-:W-:Y:S02]  /*7380*/  IMAD R5, R42, R40, R5 ;  /* 0x000000282a057224 */ /* 0x000fe400078e0205 */
[----:B------:R-:W-:Y:S01]  /*7390*/  IMAD R29, R38, R33, RZ ;  /* 0x00000021261d7224 */ /* 0x000fe200078e02ff */
[----:B------:R-:W-:Y:S01]  /*73a0*/  SHF.L.U32 R33, R50, 0x8, RZ ;  /* 0x0000000832217819 */ /* 0x000fe200000006ff */
[C---:B------:R-:W-:Y:S02]  /*73b0*/  IMAD R11, R38.reuse, R11, RZ ;  /* 0x0000000b260b7224 */ /* 0x040fe400078e02ff */
[C---:B------:R-:W-:Y:S01]  /*73c0*/  IMAD R10, R38.reuse, R14, RZ ;  /* 0x0000000e260a7224 */ /* 0x040fe200078e02ff */
[----:B------:R-:W-:Y:S01]  /*73d0*/  SHF.R.S32.HI R33, RZ, 0x18, R33 ;  /* 0x00000018ff217819 */ /* 0x000fe20000011421 */
[----:B------:R-:W-:Y:S02]  /*73e0*/  IMAD R6, R43, R40, R6 ;  /* 0x000000282b067224 */ /* 0x000fe400078e0206 */
[C---:B------:R-:W-:Y:S02]  /*73f0*/  IMAD R14, R38.reuse, R18, RZ ;  /* 0x00000012260e7224 */ /* 0x040fe400078e02ff */
[C---:B------:R-:W-:Y:S02]  /*7400*/  IMAD R18, R38.reuse, R22, RZ ;  /* 0x0000001626127224 */ /* 0x040fe400078e02ff */
[----:B------:R-:W-:Y:S01]  /*7410*/  IMAD R11, R3, R40, R11 ;  /* 0x00000028030b7224 */ /* 0x000fe200078e020b */
[----:B------:R-:W-:Y:S01]  /*7420*/  PRMT R3, R51, 0x8880, RZ ;  /* 0x0000888033037816 */ /* 0x000fe200000000ff */
[C---:B------:R-:W-:Y:S02]  /*7430*/  IMAD R22, R38.reuse, R26, RZ ;  /* 0x0000001a26167224 */ /* 0x040fe400078e02ff */
[C---:B------:R-:W-:Y:S01]  /*7440*/  IMAD R26, R38.reuse, R30, RZ ;  /* 0x0000001e261a7224 */ /* 0x040fe200078e02ff */
[----:B------:R-:W-:Y:S01]  /*7450*/  I2IP.S8.S32.SAT R11, R11, R6, RZ ;  /* 0x000000060b0b7239 */ /* 0x000fe200000014ff */
[----:B------:R-:W-:Y:S01]  /*7460*/  IMAD R8, R7, R40, R8 ;  /* 0x0000002807087224 */ /* 0x000fe200078e0208 */
[----:B------:R-:W-:Y:S01]  /*7470*/  SHF.L.U32 R6, R51, 0x10, RZ ;  /* 0x0000001033067819 */ /* 0x000fe200000006ff */
[----:B------:R-:W-:Y:S01]  /*7480*/  IMAD R30, R38, R34, RZ ;  /* 0x00000022261e7224 */ /* 0x000fe200078e02ff */
[----:B------:R-:W-:Y:S01]  /*7490*/  SHF.R.S32.HI R34, RZ, 0x18, R50 ;  /* 0x00000018ff227819 */ /* 0x000fe20000011432 */
[----:B------:R-:W-:Y:S01]  /*74a0*/  IMAD R9, R32, R40, R9 ;  /* 0x0000002820097224 */ /* 0x000fe200078e0209 */
[----:B------:R-:W-:Y:S01]  /*74b0*/  SHF.R.S32.HI R6, RZ, 0x18, R6 ;  /* 0x00000018ff067819 */ /* 0x000fe20000011406 */
[----:B------:R-:W-:Y:S01]  /*74c0*/  IMAD R15, R38, R15, RZ ;  /* 0x0000000f260f7224 */ /* 0x000fe200078e02ff */
[----:B------:R-:W-:Y:S01]  /*74d0*/  I2IP.S8.S32.SAT R57, R5, R4, R11 ;  /* 0x0000000405397239 */ /* 0x000fe2000000140b */
[-C--:B------:R-:W-:Y:S01]  /*74e0*/  IMAD R10, R33, R40.reuse, R10 ;  /* 0x00000028210a7224 */ /* 0x080fe200078e020a */
[----:B------:R-:W-:Y:S01]  /*74f0*/  SHF.L.U32 R5, R45, 0x10, RZ ;  /* 0x000000102d057819 */ /* 0x000fe200000006ff */
[----:B------:R-:W-:Y:S01]  /*7500*/  IMAD.SHL.U32 R7, R51, 0x100, RZ ;  /* 0x0000010033077824 */ /* 0x000fe200078e00ff */
[----:B------:R-:W-:Y:S01]  /*7510*/  PRMT R4, R45, 0x8880, RZ ;  /* 0x000088802d047816 */ /* 0x000fe200000000ff */
[-C--:B------:R-:W-:Y:S01]  /*7520*/  IMAD R15, R34, R40.reuse, R15 ;  /* 0x00000028220f7224 */ /* 0x080fe200078e020f */
[----:B------:R-:W-:Y:S01]  /*7530*/  SHF.R.S32.HI R5, RZ, 0x18, R5 ;  /* 0x00000018ff057819 */ /* 0x000fe20000011405 */
[-C--:B------:R-:W-:Y:S01]  /*7540*/  IMAD R12, R3, R40.reuse, R12 ;  /* 0x00000028030c7224 */ /* 0x080fe200078e020c */
[----:B------:R-:W-:Y:S01]  /*7550*/  SHF.R.S32.HI R7, RZ, 0x18, R7 ;  /* 0x00000018ff077819 */ /* 0x000fe20000011407 */
[----:B------:R-:W-:Y:S01]  /*7560*/  IMAD R13, R6, R40, R13 ;  /* 0x00000028060d7224 */ /* 0x000fe200078e020d */
[----:B------:R-:W-:Y:S01]  /*7570*/  I2IP.S8.S32.SAT R15, R15, R10, RZ ;  /* 0x0000000a0f0f7239 */ /* 0x000fe200000014ff */
[----:B------:R-:W-:Y:S01]  /*7580*/  IMAD R19, R38, R19, RZ ;  /* 0x0000001326137224 */ /* 0x000fe200078e02ff */
[----:B------:R-:W-:Y:S01]  /*7590*/  SHF.R.S32.HI R10, RZ, 0x18, R51 ;  /* 0x00000018ff0a7819 */ /* 0x000fe20000011433 */
[----:B------:R-:W-:Y:S01]  /*75a0*/  IMAD R14, R7, R40, R14 ;  /* 0x00000028070e7224 */ /* 0x000fe200078e020e */
[----:B------:R-:W-:Y:S01]  /*75b0*/  PRMT R3, R44, 0x8880, RZ ;  /* 0x000088802c037816 */ /* 0x000fe200000000ff */
[----:B------:R-:W-:Y:S01]  /*75c0*/  IMAD R23, R38, R23, RZ ;  /* 0x0000001726177224 */ /* 0x000fe200078e02ff */
[----:B------:R-:W-:Y:S01]  /*75d0*/  I2IP.S8.S32.SAT R58, R9, R8, R15 ;  /* 0x00000008093a7239 */ /* 0x000fe2000000140f */
[-C--:B------:R-:W-:Y:S02]  /*75e0*/  IMAD R19, R10, R40.reuse, R19 ;  /* 0x000000280a137224 */ /* 0x080fe400078e0213 */
[-C--:B------:R-:W-:Y:S01]  /*75f0*/  IMAD R16, R3, R40.reuse, R16 ;  /* 0x0000002803107224 */ /* 0x080fe200078e0210 */
[----:B------:R-:W-:Y:S01]  /*7600*/  SHF.R.S32.HI R3, RZ, 0x18, R44 ;  /* 0x00000018ff037819 */ /* 0x000fe2000001142c */
[----:B------:R-:W-:Y:S01]  /*7610*/  IMAD R17, R0, R40, R17 ;  /* 0x0000002800117224 */ /* 0x000fe200078e0211 */
[----:B------:R-:W-:Y:S01]  /*7620*/  I2IP.S8.S32.SAT R14, R19, R14, RZ ;  /* 0x0000000e130e7239 */ /* 0x000fe200000014ff */
[----:B------:R-:W-:Y:S02]  /*7630*/  IMAD.SHL.U32 R0, R45, 0x100, RZ ;  /* 0x000001002d007824 */ /* 0x000fe400078e00ff */
[-C--:B------:R-:W-:Y:S01]  /*7640*/  IMAD R18, R2, R40.reuse, R18 ;  /* 0x0000002802127224 */ /* 0x080fe200078e0212 */
[----:B------:R-:W-:Y:S01]  /*7650*/  SHF.R.S32.HI R2, RZ, 0x18, R45 ;  /* 0x00000018ff027819 */ /* 0x000fe2000001142d */
[-C--:B------:R-:W-:Y:S01]  /*7660*/  IMAD R23, R3, R40.reuse, R23 ;  /* 0x0000002803177224 */ /* 0x080fe200078e0217 */
[----:B------:R-:W-:Y:S01]  /*7670*/  SHF.R.S32.HI R0, RZ, 0x18, R0 ;  /* 0x00000018ff007819 */ /* 0x000fe20000011400 */
[-C--:B------:R-:W-:Y:S01]  /*7680*/  IMAD R20, R4, R40.reuse, R20 ;  /* 0x0000002804147224 */ /* 0x080fe200078e0214 */
[C---:B------:R-:W-:Y:S01]  /*7690*/  SHF.L.U32 R4, R46.reuse, 0x10, RZ ;  /* 0x000000102e047819 */ /* 0x040fe200000006ff */
[-C--:B------:R-:W-:Y:S01]  /*76a0*/  IMAD R21, R5, R40.reuse, R21 ;  /* 0x0000002805157224 */ /* 0x080fe200078e0215 */
[----:B------:R-:W-:Y:S01]  /*76b0*/  PRMT R3, R46, 0x8880, RZ ;  /* 0x000088802e037816 */ /* 0x000fe200000000ff */
[----:B------:R-:W-:Y:S01]  /*76c0*/  IMAD R27, R38, R27, RZ ;  /* 0x0000001b261b7224 */ /* 0x000fe200078e02ff */
[----:B------:R-:W-:Y:S01]  /*76d0*/  SHF.L.U32 R5, R46, 0x8, RZ ;  /* 0x000000082e057819 */ /* 0x000fe200000006ff */
[-C--:B------:R-:W-:Y:S01]  /*76e0*/  IMAD R22, R0, R40.reuse, R22 ;  /* 0x0000002800167224 */ /* 0x080fe200078e0216 */
[----:B------:R-:W-:Y:S01]  /*76f0*/  SHF.R.S32.HI R4, RZ, 0x18, R4 ;  /* 0x00000018ff047819 */ /* 0x000fe20000011404 */
[-C--:B------:R-:W-:Y:S01]  /*7700*/  IMAD R27, R2, R40.reuse, R27 ;  /* 0x00000028021b7224 */ /* 0x080fe200078e021b */
[----:B------:R-:W-:Y:S01]  /*7710*/  SHF.R.S32.HI R5, RZ, 0x18, R5 ;  /* 0x00000018ff057819 */ /* 0x000fe20000011405 */
[-C--:B------:R-:W-:Y:S01]  /*7720*/  IMAD R24, R3, R40.reuse, R24 ;  /* 0x0000002803187224 */ /* 0x080fe200078e0218 */
[C---:B------:R-:W-:Y:S01]  /*7730*/  SHF.L.U32 R3, R47.reuse, 0x10, RZ ;  /* 0x000000102f037819 */ /* 0x040fe200000006ff */
[-C--:B------:R-:W-:Y:S01]  /*7740*/  IMAD R25, R4, R40.reuse, R25 ;  /* 0x0000002804197224 */ /* 0x080fe200078e0219 */
[----:B------:R-:W-:Y:S01]  /*7750*/  SHF.R.S32.HI R0, RZ, 0x18, R46 ;  /* 0x00000018ff007819 */ /* 0x000fe2000001142e */
[----:B------:R-:W-:Y:S01]  /*7760*/  IMAD R31, R38, R31, RZ ;  /* 0x0000001f261f7224 */ /* 0x000fe200078e02ff */
[----:B------:R-:W-:Y:S01]  /*7770*/  PRMT R2, R47, 0x8880, RZ ;  /* 0x000088802f027816 */ /* 0x000fe200000000ff */
[-C--:B------:R-:W-:Y:S01]  /*7780*/  IMAD R26, R5, R40.reuse, R26 ;  /* 0x00000028051a7224 */ /* 0x080fe200078e021a */
[----:B------:R-:W-:Y:S01]  /*7790*/  SHF.L.U32 R4, R47, 0x8, RZ ;  /* 0x000000082f047819 */ /* 0x000fe200000006ff */
[-C--:B------:R-:W-:Y:S01]  /*77a0*/  IMAD R31, R0, R40.reuse, R31 ;  /* 0x00000028001f7224 */ /* 0x080fe200078e021f */
[----:B------:R-:W-:Y:S01]  /*77b0*/  SHF.R.S32.HI R3, RZ, 0x18, R3 ;  /* 0x00000018ff037819 */ /* 0x000fe20000011403 */
[-C--:B------:R-:W-:Y:S01]  /*77c0*/  IMAD R28, R2, R40.reuse, R28 ;  /* 0x00000028021c7224 */ /* 0x080fe200078e021c */
[----:B------:R-:W-:Y:S01]  /*77d0*/  SHF.R.S32.HI R4, RZ, 0x18, R4 ;  /* 0x00000018ff047819 */ /* 0x000fe20000011404 */
[----:B------:R-:W-:Y:S01]  /*77e0*/  IMAD R35, R38, R35, RZ ;  /* 0x0000002326237224 */ /* 0x000fe200078e02ff */
[----:B------:R-:W-:Y:S01]  /*77f0*/  SHF.R.S32.HI R5, RZ, 0x18, R47 ;  /* 0x00000018ff057819 */ /* 0x000fe2000001142f */
[----:B------:R-:W-:Y:S01]  /*7800*/  IMAD R29, R3, R40, R29 ;  /* 0x00000028031d7224 */ /* 0x000fe200078e021d */
[----:B------:R-:W-:Y:S01]  /*7810*/  I2IP.S8.S32.SAT R59, R13, R12, R14 ;  /* 0x0000000c0d3b7239 */ /* 0x000fe2000000140e */
[----:B------:R-:W-:Y:S01]  /*7820*/  IMAD R30, R4, R40, R30 ;  /* 0x00000028041e7224 */ /* 0x000fe200078e021e */
[----:B------:R-:W-:Y:S01]  /*7830*/  I2IP.S8.S32.SAT R18, R23, R18, RZ ;  /* 0x0000001217127239 */ /* 0x000fe200000014ff */
[----:B------:R-:W-:Y:S01]  /*7840*/  IMAD R35, R5, R40, R35 ;  /* 0x0000002805237224 */ /* 0x000fe200078e0223 */
[----:B------:R-:W-:Y:S01]  /*7850*/  I2IP.S8.S32.SAT R22, R27, R22, RZ ;  /* 0x000000161b167239 */ /* 0x000fe200000014ff */
[----:B------:R1:W-:Y:S01]  /*7860*/  STS.128 [R69+UR44+0x5200], R56 ;  /* 0x0052003845007988 */ /* 0x0003e20008000c2c */
[----:B------:R-:W-:Y:S02]  /*7870*/  I2IP.S8.S32.SAT R26, R31, R26, RZ ;  /* 0x0000001a1f1a7239 */ /* 0x000fe400000014ff */
[----:B------:R-:W-:Y:S02]  /*7880*/  I2IP.S8.S32.SAT R19, R35, R30, RZ ;  /* 0x0000001e23137239 */ /* 0x000fe400000014ff */
[----:B------:R-:W-:Y:S02]  /*7890*/  I2IP.S8.S32.SAT R16, R17, R16, R18 ;  /* 0x0000001011107239 */ /* 0x000fe40000001412 */
[----:B------:R-:W-:Y:S02]  /*78a0*/  I2IP.S8.S32.SAT R17, R21, R20, R22 ;  /* 0x0000001415117239 */ /* 0x000fe40000001416 */
        /* <DEDUP_REMOVED lines=13> */
[----:B------:R-:W-:Y:S02]  /*7980*/  UIADD3 UR4, UP0, UPT, UR62, 0x680, URZ ;  /* 0x000006803e047890 */ /* 0x000fe4000ff1e0ff */
[----:B------:R-:W-:Y:S02]  /*7990*/  UIADD3 UR9, UPT, UPT, UR49, 0x40, URZ ;  /* 0x0000004031097890 */ /* 0x000fe4000fffe0ff */
[----:B------:R-:W-:Y:S02]  /*79a0*/  UIADD3 UR8, UPT, UPT, UR44, 0x5200, URZ ;  /* 0x000052002c087890 */ /* 0x000fe4000fffe0ff */
[----:B------:R-:W-:Y:S01]  /*79b0*/  UIADD3.X UR5, UPT, UPT, URZ, UR63, URZ, UP0, !UPT ;  /* 0x0000003fff057290 */ /* 0x000fe200087fe4ff */
[----:B------:R-:W-:Y:S01]  /*79c0*/  UMOV UR10, UR50 ;  /* 0x00000032000a7c82 */ /* 0x000fe20008000000 */
[----:B------:R-:W-:Y:S07]  /*79d0*/  UMOV UR11, UR36 ;  /* 0x00000024000b7c82 */ /* 0x000fee0008000000 */
[----:B------:R2:W-:Y:S01]  /*79e0*/  UTMASTG.3D [UR8], [UR4] ;  /* 0x00000008040073b5 */ /* 0x0005e20008010000 */
[----:B------:R0:W-:Y:S01]  /*79f0*/  UTMACMDFLUSH ;  /* 0x00000000000079b7 */ /* 0x0001e20000000000 */
[----:B--2---:R-:W-:Y:S04]  /*7a00*/  DEPBAR.LE SB0, 0x1 ;  /* 0x000080400000791a */ /* 0x004fe80000000000 */
.L_x_114:
[----:B------:R-:W-:Y:S05]  /*7a10*/  BSYNC.RECONVERGENT B0 ;  /* 0x0000000000007941 */ /* 0x000fea0003800200 */
.L_x_113:
        /* <DEDUP_REMOVED lines=14> */
.L_x_118:
[----:B------:R-:W-:Y:S05]  /*7b00*/  BSYNC B0 ;  /* 0x0000000000007941 */ /* 0x000fea0003800000 */
.L_x_117:
[----:B------:R-:W-:Y:S01]  /*7b10*/  ISETP.NE.AND P0, PT, R54, RZ, PT ;  /* 0x000000ff3600720c */ /* 0x000fe20003f05270 */
[----:B------:R-:W-:Y:S11]  /*7b20*/  VIADD R82, R82, 0x1 ;  /* 0x0000000152527836 */ /* 0x000ff60000000000 */
[----:B------:R-:W-:Y:S01]  /*7b30*/  @!UPT UIADD3 URZ, UPT, UPT, URZ, URZ, URZ ;  /* 0x000000fffffff290 */ /* 0x000fe2000fffe0ff */
[----:B------:R3:W4:Y:S04]  /*7b40*/  @P0 LDS.128 R44, [R2+0x210] ;  /* 0x00021000022c0984 */ /* 0x0007280000000c00 */
[----:B------:R1:W1:Y:S01]  /*7b50*/  @P0 LDS.128 R48, [R3+0x200] ;  /* 0x0002000003300984 */ /* 0x0002620000000c00 */
        /* <DEDUP_REMOVED lines=8> */
[----:B---3--:R-:W-:Y:S02]  /*7be0*/  VIADD R2, R0, 0x60 ;  /* 0x0000006000027836 */ /* 0x008fe40000000000 */
[----:B--2---:R-:W-:Y:S05]  /*7bf0*/  IMAD.U32 R0, RZ, RZ, UR45 ;  /* 0x0000002dff007e24 */ /* 0x004fea000f8e00ff */
[----:B------:R-:W-:Y:S04]  /*7c00*/  PRMT R0, R0, 0x654, R2 ;  /* 0x0000065400007816 */ /* 0x000fe80000000002 */
[----:B-----5:R2:W-:Y:S02]  /*7c10*/  SYNCS.ARRIVE.TRANS64.RED.A1T0 RZ, [R0+URZ], RZ ;  /* 0x000000ff00ff79a7 */ /* 0x0205e400081004ff */
[----:B--2---:R-:W-:Y:S04]  /*7c20*/  SEL R0, RZ, 0x1, P0 ;  /* 0x00000001ff007807 */ /* 0x004fe80000000000 */
[----:B-1--4-:R-:W-:Y:S02]  /*7c30*/  LOP3.LUT R81, R81, R0, RZ, 0x3c, !PT ;  /* 0x0000000051517212 */ /* 0x012fe400078e3cff */
.L_x_116:
[----:B------:R-:W-:Y:S05]  /*7c40*/  BSYNC B1 ;  /* 0x0000000000017941 */ /* 0x000fea0003800000 */
.L_x_115:
        /* <DEDUP_REMOVED lines=21> */
.L_x_120:
        /* <DEDUP_REMOVED lines=36> */
[----:B------:R-:W-:Y:S01]  /*7fe0*/  SHF.L.U32 R0, R44, 0x10, RZ ;  /* 0x000000102c007819 */ /* 0x000fe200000006ff */
        /* <DEDUP_REMOVED lines=110> */
[----:B------:R-:W-:Y:S02]  /*86d0*/  UIADD3 UR4, UPT, UPT, UR44, 0x4200, URZ ;  /* 0x000042002c047890 */ /* 0x000fe4000fffe0ff */
[----:B------:R-:W-:Y:S01]  /*86e0*/  UIADD3 UR9, UPT, UPT, UR49, 0x80, URZ ;  /* 0x0000008031097890 */ /* 0x000fe2000fffe0ff */
[----:B------:R-:W-:Y:S01]  /*86f0*/  UMOV UR10, UR50 ;  /* 0x00000032000a7c82 */ /* 0x000fe20008000000 */
[----:B------:R-:W-:Y:S02]  /*8700*/  UMOV UR11, UR36 ;  /* 0x00000024000b7c82 */ /* 0x000fe40008000000 */
        /* <DEDUP_REMOVED lines=8> */
.L_x_122:
[----:B------:R-:W-:Y:S05]  /*8790*/  BSYNC.RECONVERGENT B0 ;  /* 0x0000000000007941 */ /* 0x000fea0003800200 */
.L_x_121:
        /* <DEDUP_REMOVED lines=14> */
.L_x_126:
[----:B------:R-:W-:Y:S05]  /*8880*/  BSYNC B0 ;  /* 0x0000000000007941 */ /* 0x000fea0003800000 */
.L_x_125:
        /* <DEDUP_REMOVED lines=18> */
.L_x_124:
[----:B------:R-:W-:Y:S05]  /*89b0*/  BSYNC B1 ;  /* 0x0000000000017941 */ /* 0x000fea0003800000 */
.L_x_123:
        /* <DEDUP_REMOVED lines=21> */
.L_x_128:
[----:B------:R-:W-:Y:S01]  /*8b10*/  ISETP.NE.AND P0, PT, R87, RZ, PT ;  /* 0x000000ff5700720c */ /* 0x000fe20003f05270 */
[----:B------:R-:W-:Y:S05]  /*8b20*/  WARPSYNC.ALL ;  /* 0x0000000000007948 */ /* 0x000fea0003800000 */
[----:B------:R-:W-:Y:S01]  /*8b30*/  IMAD.SHL.U32 R66, R49, 0x100, RZ ;  /* 0x0000010031427824 */ /* 0x000fe200078e00ff */
[----:B------:R-:W-:Y:S01]  /*8b40*/  R2UR UR4, R39 ;  /* 0x00000000270472ca */ /* 0x000fe200000e0000 */
[----:B------:R-:W-:Y:S01]  /*8b50*/  IMAD.SHL.U32 R60, R51, 0x100, RZ ;  /* 0x00000100333c7824 */ /* 0x000fe200078e00ff */
[C---:B------:R-:W-:Y:S01]  /*8b60*/  SHF.L.U32 R2, R48.reuse, 0x10, RZ ;  /* 0x0000001030027819 */ /* 0x040fe200000006ff */
[----:B----4-:R-:W-:Y:S01]  /*8b70*/  IMAD.SHL.U32 R54, R45, 0x100, RZ ;  /* 0x000001002d367824 */ /* 0x010fe200078e00ff */
[C---:B------:R-:W-:Y:S01]  /*8b80*/  PRMT R0, R48.reuse, 0x8880, RZ ;  /* 0x0000888030007816 */ /* 0x040fe200000000ff */
[----:B------:R-:W-:Y:S01]  /*8b90*/  BSSY.RECONVERGENT B0, `(.L_x_129) ;  /* 0x000009e000007945 */ /* 0x000fe20003800200 */
[----:B------:R-:W-:Y:S02]  /*8ba0*/  SHF.L.U32 R3, R48, 0x8, RZ ;  /* 0x0000000830037819 */ /* 0x000fe400000006ff */
[----:B------:R-:W-:Y:S02]  /*8bb0*/  SHF.R.S32.HI R2, RZ, 0x18, R2 ;  /* 0x00000018ff027819 */ /* 0x000fe40000011402 */
[----:B------:R-:W-:Y:S02]  /*8bc0*/  PRMT R68, R49, 0x8880, RZ ;  /* 0x0000888031447816 */ /* 0x000fe400000000ff */
[----:B------:R-:W-:Y:S01]  /*8bd0*/  SHF.R.S32.HI R3, RZ, 0x18, R3 ;  /* 0x00000018ff037819 */ /* 0x000fe20000011403 */
[----:B-1----:R-:W-:Y:S01]  /*8be0*/  LDTM.16dp32bit_t0_t15.x32 R4, tmem[UR4+0xc0] ;  /* 0x0000c004000479ee */ /* 0x002fe20008a80000 */
[----:B------:R-:W1:Y:S01]  /*8bf0*/  LDTM.16dp32bit_t16_t31.x32 R4, tmem[UR4+0xe0] ;  /* 0x0000e004000479ee */ /* 0x000e620008aa0000 */
[----:B------:R-:W-:Y:S01]  /*8c00*/  NOP ;  /* 0x0000000000007918 */ /* 0x000fe20000000000 */
[----:B------:R-:W-:Y:S02]  /*8c10*/  SHF.L.U32 R63, R50, 0x8, RZ ;  /* 0x00000008323f7819 */ /* 0x000fe400000006ff */
[C---:B------:R-:W-:Y:S02]  /*8c20*/  PRMT R62, R51.reuse, 0x8880, RZ ;  /* 0x00008880333e7816 */ /* 0x040fe400000000ff */
[----:B------:R-:W-:Y:S02]  /*8c30*/  SHF.L.U32 R61, R51, 0x10, RZ ;  /* 0x00000010333d7819 */ /* 0x000fe400000006ff */
[----:B------:R-:W-:Y:S02]  /*8c40*/  R2UR UR5, R52 ;  /* 0x00000000340572ca */ /* 0x000fe400000e0000 */
[----:B------:R-:W-:Y:S01]  /*8c50*/  SHF.R.S32.HI R39, RZ, 0x18, R48 ;  /* 0x00000018ff277819 */ /* 0x000fe20000011430 */
[----:B------:R-:W-:Y:S01]  /*8c60*/  IMAD.SHL.U32 R48, R47, 0x100, RZ ;  /* 0x000001002f307824 */ /* 0x000fe200078e00ff */
[----:B------:R-:W-:Y:S02]  /*8c70*/  SHF.L.U32 R67, R49, 0x10, RZ ;  /* 0x0000001031437819 */ /* 0x000fe400000006ff */
[C---:B------:R-:W-:Y:S02]  /*8c80*/  PRMT R65, R50.reuse, 0x8880, RZ ;  /* 0x0000888032417816 */ /* 0x040fe400000000ff */
[----:B------:R-:W-:Y:S02]  /*8c90*/  SHF.R.S32.HI R41, RZ, 0x18, R49 ;  /* 0x00000018ff297819 */ /* 0x000fe40000011431 */
[----:B------:R-:W-:Y:S02]  /*8ca0*/  SHF.L.U32 R64, R50, 0x10, RZ ;  /* 0x0000001032407819 */ /* 0x000fe400000006ff */
[----:B------:R-:W-:Y:S01]  /*8cb0*/  SHF.R.S32.HI R42, RZ, 0x18, R50 ;  /* 0x00000018ff2a7819 */ /* 0x000fe20000011432 */
[----:B------:R-:W-:Y:S01]  /*8cc0*/  UIADD3 UR4, UPT, UPT, UR5, 0xd0, URZ ;  /* 0x000000d005047890 */ /* 0x000fe2000fffe0ff */
[----:B------:R-:W-:Y:S01]  /*8cd0*/  PRMT R59, R44, 0x8880, RZ ;  /* 0x000088802c3b7816 */ /* 0x000fe200000000ff */
[C---:B-1----:R-:W-:Y:S02]  /*8ce0*/  IMAD R4, R38.reuse, R4, RZ ;  /* 0x0000000426047224 */ /* 0x042fe400078e02ff */
[----:B------:R-:W-:Y:S01]  /*8cf0*/  UPRMT UR4, UR45, 0x654, UR4 ;  /* 0x000006542d047896 */ /* 0x000fe20008000004 */
[C---:B------:R-:W-:Y:S01]  /*8d00*/  IMAD R5, R38.reuse, R5, RZ ;  /* 0x0000000526057224 */ /* 0x040fe200078e02ff */
[----:B------:R-:W-:Y:S01]  /*8d10*/  SHF.R.S32.HI R43, RZ, 0x18, R51 ;  /* 0x00000018ff2b7819 */ /* 0x000fe20000011433 */
[----:B------:R-:W-:Y:S01]  /*8d20*/  IMAD R6, R38, R6, RZ ;  /* 0x0000000626067224 */ /* 0x000fe200078e02ff */
[----:B------:R-:W-:Y:S01]  /*8d30*/  SHF.L.U32 R51, R46, 0x8, RZ ;  /* 0x000000082e337819 */ /* 0x000fe200000006ff */
[----:B------:R-:W-:Y:S01]  /*8d40*/  IMAD R4, R0, R40, R4 ;  /* 0x0000002800047224 */ /* 0x000fe200078e0204 */
[----:B------:R-:W-:Y:S01]  /*8d50*/  MOV R0, R68 ;  /* 0x0000004400007202 */ /* 0x000fe20000000f00 */
[----:B------:R-:W-:Y:S01]  /*8d60*/  IMAD R7, R38, R7, RZ ;  /* 0x0000000726077224 */ /* 0x000fe200078e02ff */
[----:B------:R-:W-:Y:S01]  /*8d70*/  SHF.L.U32 R58, R44, 0x10, RZ ;  /* 0x000000102c3a7819 */ /* 0x000fe200000006ff */
[-C--:B------:R-:W-:Y:S01]  /*8d80*/  IMAD R5, R2, R40.reuse, R5 ;  /* 0x0000002802057224 */ /* 0x080fe200078e0205 */
[----:B------:R-:W-:Y:S01]  /*8d90*/  SYNCS.ARRIVE.TRANS64.RED.A1T0 RZ, [UR4], RZ ;  /* 0x000000ffffff79a7 */ /* 0x000fe20008100404 */
[----:B------:R-:W-:Y:S01]  /*8da0*/  IMAD R6, R3, R40, R6 ;  /* 0x0000002803067224 */ /* 0x000fe200078e0206 */
[----:B------:R-:W-:Y:S01]  /*8db0*/  SHF.R.S32.HI R2, RZ, 0x18, R67 ;  /* 0x00000018ff027819 */ /* 0x000fe20000011443 */
[C---:B------:R-:W-:Y:S01]  /*8dc0*/  IMAD R8, R38.reuse, R8, RZ ;  /* 0x0000000826087224 */ /* 0x040fe200078e02ff */
[----:B------:R-:W-:Y:S01]  /*8dd0*/  SHF.R.S32.HI R3, RZ, 0x18, R66 ;  /* 0x00000018ff037819 */ /* 0x000fe20000011442 */
[-C--:B------:R-:W-:Y:S01]  /*8de0*/  IMAD R7, R39, R40.reuse, R7 ;  /* 0x0000002827077224 */ /* 0x080fe200078e0207 */
[----:B------:R-:W-:Y:S01]  /*8df0*/  MOV R39, R65 ;  /* 0x0000004100277202 */ /* 0x000fe20000000f00 */
[----:B------:R-:W-:Y:S01]  /*8e00*/  IMAD R9, R38, R9, RZ ;  /* 0x0000000926097224 */ /* 0x000fe200078e02ff */
[C---:B------:R-:W-:Y:S01]  /*8e10*/  PRMT R56, R45.reuse, 0x8880, RZ ;  /* 0x000088802d387816 */ /* 0x040fe200000000ff */
[----:B------:R-:W-:Y:S01]  /*8e20*/  IMAD R8, R0, R40, R8 ;  /* 0x0000002800087224 */ /* 0x000fe200078e0208 */
[----:B------:R-:W-:Y:S01]  /*8e30*/  SHF.L.U32 R55, R45, 0x10, RZ ;  /* 0x000000102d377819 */ /* 0x000fe200000006ff */
[----:B------:R-:W-:Y:S01]  /*8e40*/  IMAD R10, R38, R10, RZ ;  /* 0x0000000a260a7224 */ /* 0x000fe200078e02ff */
[----:B------:R-:W-:Y:S01]  /*8e50*/  PRMT R53, R46, 0x8880, RZ ;  /* 0x000088802e357816 */ /* 0x000fe200000000ff */
[----:B------:R-:W-:Y:S01]  /*8e60*/  IMAD R9, R2, R40, R9 ;  /* 0x0000002802097224 */ /* 0x000fe200078e0209 */
[----:B------:R-:W-:Y:S01]  /*8e70*/  SHF.R.S32.HI R45, RZ, 0x18, R45 ;  /* 0x00000018ff2d7819 */ /* 0x000fe2000001142d */
[----:B------:R-:W-:Y:S01]  /*8e80*/  IMAD R0, R38, R20, RZ ;  /* 0x0000001426007224 */ /* 0x000fe200078e02ff */
[----:B------:R-:W-:Y:S01]  /*8e90*/  SHF.L.U32 R52, R46, 0x10, RZ ;  /* 0x000000102e347819 */ /* 0x000fe200000006ff */
[C---:B------:R-:W-:Y:S01]  /*8ea0*/  IMAD R11, R38.reuse, R11, RZ ;  /* 0x0000000b260b7224 */ /* 0x040fe200078e02ff */
[C---:B------:R-:W-:Y:S01]  /*8eb0*/  PRMT R50, R47.reuse, 0x8880, RZ ;  /* 0x000088802f327816 */ /* 0x040fe200000000ff */
[C---:B------:R-:W-:Y:S01]  /*8ec0*/  IMAD R2, R38.reuse, R21, RZ ;  /* 0x0000001526027224 */ /* 0x040fe200078e02ff */
[----:B------:R-:W-:Y:S01]  /*8ed0*/  SHF.R.S32.HI R46, RZ, 0x18, R46 ;  /* 0x00000018ff2e7819 */ /* 0x000fe2000001142e */
[C---:B------:R-:W-:Y:S01]  /*8ee0*/  IMAD R20, R38.reuse, R24, RZ ;  /* 0x0000001826147224 */ /* 0x040fe200078e02ff */
[----:B------:R-:W-:Y:S01]  /*8ef0*/  SHF.L.U32 R49, R47, 0x10, RZ ;  /* 0x000000102f317819 */ /* 0x000fe200000006ff */
[C---:B------:R-:W-:Y:S01]  /*8f00*/  IMAD R21, R38.reuse, R25, RZ ;  /* 0x0000001926157224 */ /* 0x040fe200078e02ff */
[----:B------:R-:W-:Y:S01]  /*8f10*/  SHF.R.S32.HI R47, RZ, 0x18, R47 ;  /* 0x00000018ff2f7819 */ /* 0x000fe2000001142f */
[----:B------:R-:W-:Y:S01]  /*8f20*/  IMAD R24, R38, R28, RZ ;  /* 0x0000001c26187224 */ /* 0x000fe200078e02ff */
[----:B------:R-:W-:Y:S01]  /*8f30*/  SHF.L.U32 R57, R44, 0x8, RZ ;  /* 0x000000082c397819 */ /* 0x000fe200000006ff */
[----:B------:R-:W-:Y:S01]  /*8f40*/  IMAD R10, R3, R40, R10 ;  /* 0x00000028030a7224 */ /* 0x000fe200078e020a */
[----:B------:R-:W-:Y:S01]  /*8f50*/  SHF.R.S32.HI R44, RZ, 0x18, R44 ;  /* 0x00000018ff2c7819 */ /* 0x000fe2000001142c */
[----:B------:R-:W-:Y:S01]  /*8f60*/  IMAD R12, R38, R12, RZ ;  /* 0x0000000c260c7224 */ /* 0x000fe200078e02ff */
[----:B------:R-:W-:Y:S01]  /*8f70*/  IADD3 R36, PT, PT, R36, 0x1, RZ ;  /* 0x0000000124247810 */ /* 0x000fe20007ffe0ff */
[C---:B------:R-:W-:Y:S02]  /*8f80*/  IMAD R25, R38.reuse, R29, RZ ;  /* 0x0000001d26197224 */ /* 0x040fe400078e02ff */
[C---:B------:R-:W-:Y:S01]  /*8f90*/  IMAD R28, R38.reuse, R32, RZ ;  /* 0x00000020261c7224 */ /* 0x040fe200078e02ff */
[----:B------:R-:W-:Y:S01]  /*8fa0*/  SHF.R.S32.HI R32, RZ, 0x18, R64 ;  /* 0x00000018ff207819 */ /* 0x000fe20000011440 */
[C---:B------:R-:W-:Y:S01]  /*8fb0*/  IMAD R29, R38.reuse, R33, RZ ;  /* 0x00000021261d7224 */ /* 0x040fe200078e02ff */
[----:B------:R-:W-:Y:S01]  /*8fc0*/  I2IP.S8.S32.SAT R33, R7, R6, RZ ;  /* 0x0000000607217239 */ /* 0x000fe200000014ff */
[----:B------:R-:W-:Y:S01]  /*8fd0*/  IMAD R11, R41, R40, R11 ;  /* 0x00000028290b7224 */ /* 0x000fe200078e020b */
[----:B------:R-:W-:Y:S01]  /*8fe0*/  SHF.R.S32.HI R6, RZ, 0x18, R63 ;  /* 0x00000018ff067819 */ /* 0x000fe2000001143f */
[C---:B------:R-:W-:Y:S01]  /*8ff0*/  IMAD R13, R38.reuse, R13, RZ ;  /* 0x0000000d260d7224 */ /* 0x040fe200078e02ff */
[----:B------:R-:W-:Y:S01]  /*9000*/  MOV R7, R62 ;  /* 0x0000003e00077202 */ /* 0x000fe20000000f00 */
[C---:B------:R-:W-:Y:S02]  /*9010*/  IMAD R14, R38.reuse, R14, RZ ;  /* 0x0000000e260e7224 */ /* 0x040fe400078e02ff */
[C---:B------:R-:W-:Y:S02]  /*9020*/  IMAD R3, R38.reuse, R22, RZ ;  /* 0x0000001626037224 */ /* 0x040fe400078e02ff */
[----:B------:R-:W-:Y:S02]  /*9030*/  IMAD R12, R39, R40, R12 ;  /* 0x00000028270c7224 */ /* 0x000fe400078e020c */
[C---:B------:R-:W-:Y:S02]  /*9040*/  IMAD R22, R38.reuse, R26, RZ ;  /* 0x0000001a26167224 */ /* 0x040fe400078e02ff */
[C---:B------:R-:W-:Y:S02]  /*9050*/  IMAD R15, R38.reuse, R15, RZ ;  /* 0x0000000f260f7224 */ /* 0x040fe400078e02ff */
[----:B------:R-:W-:Y:S02]  /*9060*/  IMAD R26, R38, R30, RZ ;  /* 0x0000001e261a7224 */ /* 0x000fe400078e02ff */
[----:B------:R-:W-:Y:S02]  /*9070*/  IMAD R13, R32, R40, R13 ;  /* 0x00000028200d7224 */ /* 0x000fe400078e020d */
[C---:B------:R-:W-:Y:S01]  /*9080*/  IMAD R30, R38.reuse, R34, RZ ;  /* 0x00000022261e7224 */ /* 0x040fe200078e02ff */
[----:B------:R-:W-:Y:S01]  /*9090*/  I2IP.S8.S32.SAT R34, R11, R10, RZ ;  /* 0x0000000a0b227239 */ /* 0x000fe200000014ff */
[----:B------:R-:W-:Y:S01]  /*90a0*/  IMAD R16, R38, R16, RZ ;  /* 0x0000001026107224 */ /* 0x000fe200078e02ff */
[----:B------:R-:W-:Y:S01]  /*90b0*/  SHF.R.S32.HI R10, RZ, 0x18, R61 ;  /* 0x00000018ff0a7819 */ /* 0x000fe2000001143d */
[----:B------:R-:W-:Y:S01]  /*90c0*/  IMAD R14, R6, R40, R14 ;  /* 0x00000028060e7224 */ /* 0x000fe200078e020e */
[----:B------:R-:W-:Y:S01]  /*90d0*/  I2IP.S8.S32.SAT R61, R9, R8, R34 ;  /* 0x00000008093d7239 */ /* 0x000fe20000001422 */
[----:B------:R-:W-:Y:S01]  /*90e0*/  IMAD R17, R38, R17, RZ ;  /* 0x0000001126117224 */ /* 0x000fe200078e02ff */
[----:B------:R-:W-:Y:S01]  /*90f0*/  SHF.R.S32.HI R11, RZ, 0x18, R60 ;  /* 0x00000018ff0b7819 */ /* 0x000fe2000001143c */
[----:B------:R-:W-:Y:S01]  /*9100*/  IMAD R15, R42, R40, R15 ;  /* 0x000000282a0f7224 */ /* 0x000fe200078e020f */
[----:B------:R-:W-:Y:S01]  /*9110*/  I2IP.S8.S32.SAT R60, R5, R4, R33 ;  /* 0x00000004053c7239 */ /* 0x000fe20000001421 */
[C---:B------:R-:W-:Y:S01]  /*9120*/  IMAD R18, R38.reuse, R18, RZ ;  /* 0x0000001226127224 */ /* 0x040fe200078e02ff */
[----:B------:R-:W-:Y:S01]  /*9130*/  SHF.R.S32.HI R5, RZ, 0x18, R58 ;  /* 0x00000018ff057819 */ /* 0x000fe2000001143a */
[----:B------:R-:W-:Y:S01]  /*9140*/  IMAD R16, R7, R40, R16 ;  /* 0x0000002807107224 */ /* 0x000fe200078e0210 */
[----:B------:R-:W-:Y:S01]  /*9150*/  I2IP.S8.S32.SAT R14, R15, R14, RZ ;  /* 0x0000000e0f0e7239 */ /* 0x000fe200000014ff */
[----:B------:R-:W-:Y:S01]  /*9160*/  IMAD R19, R38, R19, RZ ;  /* 0x0000001326137224 */ /* 0x000fe200078e02ff */
[----:B------:R-:W-:Y:S01]  /*9170*/  SHF.R.S32.HI R7, RZ, 0x18, R48 ;  /* 0x00000018ff077819 */ /* 0x000fe20000011430 */
[----:B------:R-:W-:Y:S01]  /*9180*/  IMAD R17, R10, R40, R17 ;  /* 0x000000280a117224 */ /* 0x000fe200078e0211 */
[----:B------:R-:W-:Y:S01]  /*9190*/  I2IP.S8.S32.SAT R62, R13, R12, R14 ;  /* 0x0000000c0d3e7239 */ /* 0x000fe2000000140e */
[-C--:B------:R-:W-:Y:S01]  /*91a0*/  IMAD R18, R11, R40.reuse, R18 ;  /* 0x000000280b127224 */ /* 0x080fe200078e0212 */
[----:B------:R-:W-:Y:S01]  /*91b0*/  SHF.R.S32.HI R6, RZ, 0x18, R57 ;  /* 0x00000018ff067819 */ /* 0x000fe20000011439 */
[----:B------:R-:W-:Y:S02]  /*91c0*/  IMAD.MOV.U32 R4, RZ, RZ, R59 ;  /* 0x000000ffff047224 */ /* 0x000fe400078e003b */
[-C--:B------:R-:W-:Y:S02]  /*91d0*/  IMAD R19, R43, R40.reuse, R19 ;  /* 0x000000282b137224 */ /* 0x080fe400078e0213 */
[----:B------:R-:W-:Y:S01]  /*91e0*/  IMAD R0, R4, R40, R0 ;  /* 0x0000002804007224 */ /* 0x000fe200078e0200 */
[----:B------:R-:W-:Y:S01]  /*91f0*/  MOV R4, R56 ;  /* 0x0000003800047202 */ /* 0x000fe20000000f00 */
[----:B------:R-:W-:Y:S01]  /*9200*/  IMAD R23, R38, R23, RZ ;  /* 0x0000001726177224 */ /* 0x000fe200078e02ff */
[----:B------:R-:W-:Y:S01]  /*9210*/  I2IP.S8.S32.SAT R18, R19, R18, RZ ;  /* 0x0000001213127239 */ /* 0x000fe200000014ff */
[-C--:B------:R-:W-:Y:S01]  /*9220*/  IMAD R2, R5, R40.reuse, R2 ;  /* 0x0000002805027224 */ /* 0x080fe200078e0202 */
[----:B------:R-:W-:Y:S01]  /*9230*/  SHF.R.S32.HI R5, RZ, 0x18, R55 ;  /* 0x00000018ff057819 */ /* 0x000fe20000011437 */
[----:B------:R-:W-:Y:S01]  /*9240*/  IMAD R3, R6, R40, R3 ;  /* 0x0000002806037224 */ /* 0x000fe200078e0203 */
[----:B------:R-:W-:Y:S01]  /*9250*/  I2IP.S8.S32.SAT R63, R17, R16, R18 ;  /* 0x00000010113f7239 */ /* 0x000fe20000001412 */
[-C--:B------:R-:W-:Y:S01]  /*9260*/  IMAD R23, R44, R40.reuse, R23 ;  /* 0x000000282c177224 */ /* 0x080fe200078e0217 */
[----:B------:R-:W-:Y:S01]  /*9270*/  SHF.R.S32.HI R6, RZ, 0x18, R54 ;  /* 0x00000018ff067819 */ /* 0x000fe20000011436 */
[-C--:B------:R-:W-:Y:S01]  /*9280*/  IMAD R20, R4, R40.reuse, R20 ;  /* 0x0000002804147224 */ /* 0x080fe200078e0214 */
[----:B------:R-:W-:Y:S01]  /*9290*/  MOV R4, R53 ;  /* 0x0000003500047202 */ /* 0x000fe20000000f00 */
[----:B------:R1:W-:Y:S01]  /*92a0*/  STS.128 [R69+UR44+0x5200], R60 ;  /* 0x0052003c45007988 */ /* 0x0003e20008000c2c */
[----:B------:R-:W-:Y:S01]  /*92b0*/  IMAD R27, R38, R27, RZ ;  /* 0x0000001b261b7224 */ /* 0x000fe200078e02ff */
[----:B------:R-:W-:Y:S01]  /*92c0*/  I2IP.S8.S32.SAT R3, R23, R3, RZ ;  /* 0x0000000317037239 */ /* 0x000fe200000014ff */
[-C--:B------:R-:W-:Y:S01]  /*92d0*/  IMAD R21, R5, R40.reuse, R21 ;  /* 0x0000002805157224 */ /* 0x080fe200078e0215 */
[----:B------:R-:W-:Y:S01]  /*92e0*/  SHF.R.S32.HI R5, RZ, 0x18, R52 ;  /* 0x00000018ff057819 */ /* 0x000fe20000011434 */
[-C--:B------:R-:W-:Y:S01]  /*92f0*/  IMAD R22, R6, R40.reuse, R22 ;  /* 0x0000002806167224 */ /* 0x080fe200078e0216 */
[----:B------:R-:W-:Y:S01]  /*9300*/  SHF.R.S32.HI R6, RZ, 0x18, R49 ;  /* 0x00000018ff067819 */ /* 0x000fe20000011431 */
[-C--:B------:R-:W-:Y:S02]  /*9310*/  IMAD R27, R45, R40.reuse, R27 ;  /* 0x000000282d1b7224 */ /* 0x080fe400078e021b */
[-C--:B------:R-:W-:Y:S01]  /*9320*/  IMAD R24, R4, R40.reuse, R24 ;  /* 0x0000002804187224 */ /* 0x080fe200078e0218 */
[----:B------:R-:W-:Y:S01]  /*9330*/  SHF.R.S32.HI R4, RZ, 0x18, R51 ;  /* 0x00000018ff047819 */ /* 0x000fe20000011433 */
[----:B------:R-:W-:Y:S01]  /*9340*/  IMAD R25, R5, R40, R25 ;  /* 0x0000002805197224 */ /* 0x000fe200078e0219 */
[----:B------:R-:W-:Y:S01]  /*9350*/  MOV R5, R50 ;  /* 0x0000003200057202 */ /* 0x000fe20000000f00 */
[----:B------:R-:W-:Y:S02]  /*9360*/  IMAD R31, R38, R31, RZ ;  /* 0x0000001f261f7224 */ /* 0x000fe400078e02ff */
[----:B------:R-:W-:Y:S01]  /*9370*/  IMAD R26, R4, R40, R26 ;  /* 0x00000028041a7224 */ /* 0x000fe200078e021a */
[----:B------:R-:W-:Y:S01]  /*9380*/  I2IP.S8.S32.SAT R4, R2, R0, R3 ;  /* 0x0000000002047239 */ /* 0x000fe20000001403 */
[-C--:B------:R-:W-:Y:S02]  /*9390*/  IMAD R31, R46, R40.reuse, R31 ;  /* 0x000000282e1f7224 */ /* 0x080fe400078e021f */
[----:B------:R-:W-:Y:S01]  /*93a0*/  IMAD R28, R5, R40, R28 ;  /* 0x00000028051c7224 */ /* 0x000fe200078e021c */
[----:B------:R-:W-:Y:S01]  /*93b0*/  I2IP.S8.S32.SAT R5, R27, R22, RZ ;  /* 0x000000161b057239 */ /* 0x000fe200000014ff */
[----:B------:R-:W-:Y:S01]  /*93c0*/  IMAD R29, R6, R40, R29 ;  /* 0x00000028061d7224 */ /* 0x000fe200078e021d */
[----:B------:R-:W-:Y:S01]  /*93d0*/  I2IP.S8.S32.SAT R6, R31, R26, RZ ;  /* 0x0000001a1f067239 */ /* 0x000fe200000014ff */
[----:B------:R-:W-:Y:S01]  /*93e0*/  IMAD R35, R38, R35, RZ ;  /* 0x0000002326237224 */ /* 0x000fe200078e02ff */
[----:B------:R-:W-:Y:S01]  /*93f0*/  I2IP.S8.S32.SAT R5, R21, R20, R5 ;  /* 0x0000001415057239 */ /* 0x000fe20000001405 */
[----:B------:R-:W-:Y:S01]  /*9400*/  IMAD R30, R7, R40, R30 ;  /* 0x00000028071e7224 */ /* 0x000fe200078e021e */
[----:B------:R-:W-:Y:S01]  /*9410*/  I2IP.S8.S32.SAT R6, R25, R24, R6 ;  /* 0x0000001819067239 */ /* 0x000fe20000001406 */
[----:B------:R-:W-:Y:S05]  /*9420*/  IMAD R35, R47, R40, R35 ;  /* 0x000000282f237224 */ /* 0x000fea00078e0223 */
[----:B------:R-:W-:Y:S04]  /*9430*/  I2IP.S8.S32.SAT R7, R35, R30, RZ ;  /* 0x0000001e23077239 */ /* 0x000fe800000014ff */
[----:B------:R-:W-:Y:S05]  /*9440*/  I2IP.S8.S32.SAT R7, R29, R28, R7 ;  /* 0x0000001c1d077239 */ /* 0x000fea0000001407 */
        /* <DEDUP_REMOVED lines=18> */
.L_x_130:
[----:B------:R-:W-:Y:S05]  /*9570*/  BSYNC.RECONVERGENT B0 ;  /* 0x0000000000007941 */ /* 0x000fea0003800200 */
.L_x_129:
[----:B------:R-:W-:Y:S01]  /*9580*/  R2UR UR5, R76 ;  /* 0x000000004c0572ca */ /* 0x000fe200000e0000 */
[----:B------:R-:W-:Y:S01]  /*9590*/  BAR.SYNC.DEFER_BLOCKING 0x1, 0x80 ;  /* 0x0042000000007b1d */ /* 0x000fe20000010000 */
[----:B------:R-:W-:Y:S01]  /*95a0*/  R2UR UR4, R77 ;  /* 0x000000004d0472ca */ /* 0x000fe200000e0000 */
[----:B------:R-:W-:Y:S01]  /*95b0*/  UISETP.NE.AND UP0, UPT, UR46, URZ, UPT ;  /* 0x000000ff2e00728c */ /* 0x000fe2000bf05270 */
[----:B------:R-:W-:Y:S02]  /*95c0*/  ISETP.NE.AND P0, PT, R79, 0x2, PT ;  /* 0x000000024f00780c */ /* 0x000fe40003f05270 */
[----:B------:R-:W-:Y:S02]  /*95d0*/  ISETP.NE.AND P1, PT, R36, 0x4, PT ;  /* 0x000000042400780c */ /* 0x000fe40003f25270 */
[----:B------:R-:W-:Y:S02]  /*95e0*/  SEL R2, RZ, 0x1, P0 ;  /* 0x00000001ff027807 */ /* 0x000fe40000000000 */
[----:B------:R-:W-:Y:S02]  /*95f0*/  SEL R0, RZ, 0x1, P1 ;  /* 0x00000001ff007807 */ /* 0x000fe40000800000 */
[----:B------:R-:W-:Y:S01]  /*9600*/  LOP3.LUT R83, R83, R2, RZ, 0x3c, !PT ;  /* 0x0000000253537212 */ /* 0x000fe200078e3cff */
[----:B------:R-:W-:Y:S01]  /*9610*/  UIADD3 UR31, UPT, UPT, UR37, UR5, URZ ;  /* 0x00000005251f7290 */ /* 0x000fe2000fffe0ff */
[----:B------:R-:W-:Y:S01]  /*9620*/  LOP3.LUT R84, R84, R0, RZ, 0x3c, !PT ;  /* 0x0000000054547212 */ /* 0x000fe200078e3cff */
[----:B------:R-:W-:Y:S01]  /*9630*/  UIADD3 UR30, UPT, UPT, UR38, UR4, URZ ;  /* 0x00000004261e7290 */ /* 0x000fe2000fffe0ff */
[----:B------:R-:W-:Y:S02]  /*9640*/  SEL R79, R79, RZ, P0 ;  /* 0x000000ff4f4f7207 */ /* 0x000fe40000000000 */
[----:B------:R-:W-:Y:S01]  /*9650*/  SEL R36, R36, RZ, P1 ;  /* 0x000000ff24247207 */ /* 0x000fe20000800000 */
[----:B------:R-:W-:Y:S01]  /*9660*/  UMOV UR36, UR59 ;  /* 0x0000003b00247c82 */ /* 0x000fe20008000000 */
[----:B------:R-:W-:Y:S07]  /*9670*/  BRA.U UP0, `(.L_x_131) ;  /* 0xffffffb900c47547 */ /* 0x000fee000b83ffff */
[----:B------:R-:W-:Y:S05]  /*9680*/  EXIT ;  /* 0x000000000000794d */ /* 0x000fea0003800000 */
.L_x_24:
[----:B---3--:R3:W4:Y:S02]  /*9690*/  SYNCS.PHASECHK.TRANS64.TRYWAIT P0, [R0+URZ+0x100], R2 ;  /* 0x00010002000075a7 */ /* 0x00872400080011ff */
[----:B----4-:R-:W-:Y:S05]  /*96a0*/  @!P0 NANOSLEEP.SYNCS 0x989680 ;  /* 0x009896800000895d */ /* 0x010fea0003900000 */
[----:B------:R-:W4:Y:S02]  /*96b0*/  @!P0 SYNCS.PHASECHK.TRANS64 P0, [R0+URZ+0x100], R2 ;  /* 0x00010002000085a7 */ /* 0x000f2400080010ff */
[----:B----4-:R-:W-:Y:S05]  /*96c0*/  @!P0 BRA `(.L_x_24) ;  /* 0xfffffffc00f08947 */ /* 0x010fea000383ffff */
[----:B------:R-:W-:Y:S05]  /*96d0*/  BRA `(.L_x_132) ;  /* 0xffffff80006c7947 */ /* 0x000fea000383ffff */
.L_x_27:
[----:B--2---:R-:W-:-:S07]  /*96e0*/  MOV R0, UR33 ;  /* 0x0000002100007c02 */ /* 0x004fce0008000f00 */
.L_x_133:
[----:B--2---:R2:W3:Y:S02]  /*96f0*/  SYNCS.PHASECHK.TRANS64.TRYWAIT P0, [R0+URZ+0x20], R3 ;  /* 0x00002003000075a7 */ /* 0x0044e400080011ff */
[----:B---3--:R-:W-:Y:S05]  /*9700*/  @!P0 NANOSLEEP.SYNCS 0x989680 ;  /* 0x009896800000895d */ /* 0x008fea0003900000 */
[----:B------:R-:W3:Y:S02]  /*9710*/  @!P0 SYNCS.PHASECHK.TRANS64 P0, [R0+URZ+0x20], R3 ;  /* 0x00002003000085a7 */ /* 0x000ee400080010ff */
[----:B---3--:R-:W-:Y:S05]  /*9720*/  @!P0 BRA `(.L_x_133) ;  /* 0xfffffffc00f08947 */ /* 0x008fea000383ffff */
[----:B------:R-:W-:Y:S05]  /*9730*/  BRA `(.L_x_26) ;  /* 0xffffff8000b47947 */ /* 0x000fea000383ffff */
.L_x_34:
[----:B-1----:R-:W-:-:S07]  /*9740*/  MOV R0, UR17 ;  /* 0x0000001100007c02 */ /* 0x002fce0008000f00 */
.L_x_134:
[----:B-1----:R1:W2:Y:S02]  /*9750*/  SYNCS.PHASECHK.TRANS64.TRYWAIT P0, [R0+URZ+0x20], R3 ;  /* 0x00002003000075a7 */ /* 0x0022a400080011ff */
[----:B--2---:R-:W-:Y:S05]  /*9760*/  @!P0 NANOSLEEP.SYNCS 0x989680 ;  /* 0x009896800000895d */ /* 0x004fea0003900000 */
[----:B------:R-:W2:Y:S02]  /*9770*/  @!P0 SYNCS.PHASECHK.TRANS64 P0, [R0+URZ+0x20], R3 ;  /* 0x00002003000085a7 */ /* 0x000ea400080010ff */
[----:B--2---:R-:W-:Y:S05]  /*9780*/  @!P0 BRA `(.L_x_134) ;  /* 0xfffffffc00f08947 */ /* 0x004fea000383ffff */
[----:B------:R-:W-:Y:S05]  /*9790*/  BRA `(.L_x_33) ;  /* 0xffffff8400707947 */ /* 0x000fea000383ffff */
.L_x_39:
[----:B-1----:R1:W2:Y:S02]  /*97a0*/  SYNCS.PHASECHK.TRANS64.TRYWAIT P0, [R3+URZ+0x90], R0 ;  /* 0x00009000030075a7 */ /* 0x0022a400080011ff */
[----:B--2---:R-:W-:Y:S05]  /*97b0*/  @!P0 NANOSLEEP.SYNCS 0x989680 ;  /* 0x009896800000895d */ /* 0x004fea0003900000 */
[----:B------:R-:W2:Y:S02]  /*97c0*/  @!P0 SYNCS.PHASECHK.TRANS64 P0, [R3+URZ+0x90], R0 ;  /* 0x00009000030085a7 */ /* 0x000ea400080010ff */
[----:B--2---:R-:W-:Y:S05]  /*97d0*/  @!P0 BRA `(.L_x_39) ;  /* 0xfffffffc00f08947 */ /* 0x004fea000383ffff */
[----:B------:R-:W-:Y:S05]  /*97e0*/  BRA `(.L_x_135) ;  /* 0xffffff8800147947 */ /* 0x000fea000383ffff */
.L_x_43:
[----:B------:R-:W-:-:S07]  /*97f0*/  MOV R0, UR4 ;  /* 0x0000000400007c02 */ /* 0x000fce0008000f00 */
.L_x_136:
[----:B-1----:R1:W2:Y:S02]  /*9800*/  SYNCS.PHASECHK.TRANS64.TRYWAIT P0, [R0+URZ], R2 ;  /* 0x00000002000075a7 */ /* 0x0022a400080011ff */
[----:B--2---:R-:W-:Y:S05]  /*9810*/  @!P0 NANOSLEEP.SYNCS 0x989680 ;  /* 0x009896800000895d */ /* 0x004fea0003900000 */
[----:B------:R-:W2:Y:S02]  /*9820*/  @!P0 SYNCS.PHASECHK.TRANS64 P0, [R0+URZ], R2 ;  /* 0x00000002000085a7 */ /* 0x000ea400080010ff */
[----:B--2---:R-:W-:Y:S05]  /*9830*/  @!P0 BRA `(.L_x_136) ;  /* 0xfffffffc00f08947 */ /* 0x004fea000383ffff */
[----:B------:R-:W-:Y:S05]  /*9840*/  BRA `(.L_x_137) ;  /* 0xffffff8c00c07947 */ /* 0x000fea000383ffff */
.L_x_44:
[----:B------:R-:W-:-:S07]  /*9850*/  MOV R0, UR5 ;  /* 0x0000000500007c02 */ /* 0x000fce0008000f00 */
.L_x_138:
[----:B-1----:R1:W2:Y:S02]  /*9860*/  SYNCS.PHASECHK.TRANS64.TRYWAIT P0, [R0+URZ], R3 ;  /* 0x00000003000075a7 */ /* 0x0022a400080011ff */
[----:B--2---:R-:W-:Y:S05]  /*9870*/  @!P0 NANOSLEEP.SYNCS 0x989680 ;  /* 0x009896800000895d */ /* 0x004fea0003900000 */
[----:B------:R-:W2:Y:S02]  /*9880*/  @!P0 SYNCS.PHASECHK.TRANS64 P0, [R0+URZ], R3 ;  /* 0x00000003000085a7 */ /* 0x000ea400080010ff */
[----:B--2---:R-:W-:Y:S05]  /*9890*/  @!P0 BRA `(.L_x_138) ;  /* 0xfffffffc00f08947 */ /* 0x004fea000383ffff */
[----:B------:R-:W-:Y:S05]  /*98a0*/  BRA `(.L_x_139) ;  /* 0xffffff8c00cc7947 */ /* 0x000fea000383ffff */
.L_x_45:
[----:B------:R-:W-:-:S07]  /*98b0*/  MOV R0, UR5 ;  /* 0x0000000500007c02 */ /* 0x000fce0008000f00 */
.L_x_140:
[----:B-1----:R1:W2:Y:S02]  /*98c0*/  SYNCS.PHASECHK.TRANS64.TRYWAIT P0, [R0+URZ], R3 ;  /* 0x00000003000075a7 */ /* 0x0022a400080011ff */
[----:B--2---:R-:W-:Y:S05]  /*98d0*/  @!P0 NANOSLEEP.SYNCS 0x989680 ;  /* 0x009896800000895d */ /* 0x004fea0003900000 */
[----:B------:R-:W2:Y:S02]  /*98e0*/  @!P0 SYNCS.PHASECHK.TRANS64 P0, [R0+URZ], R3 ;  /* 0x00000003000085a7 */ /* 0x000ea400080010ff */
[----:B--2---:R-:W-:Y:S05]  /*98f0*/  @!P0 BRA `(.L_x_140) ;  /* 0xfffffffc00f08947 */ /* 0x004fea000383ffff */
[----:B------:R-:W-:Y:S05]  /*9900*/  BRA `(.L_x_141) ;  /* 0xffffff8c00d87947 */ /* 0x000fea000383ffff */
.L_x_48:
[----:B--2---:R2:W3:Y:S02]  /*9910*/  SYNCS.PHASECHK.TRANS64.TRYWAIT P0, [R2+URZ+0xf0], R4 ;  /* 0x0000f004020075a7 */ /* 0x0044e400080011ff */
[----:B---3--:R-:W-:Y:S05]  /*9920*/  @!P0 NANOSLEEP.SYNCS 0x989680 ;  /* 0x009896800000895d */ /* 0x008fea0003900000 */
[----:B------:R-:W3:Y:S02]  /*9930*/  @!P0 SYNCS.PHASECHK.TRANS64 P0, [R2+URZ+0xf0], R4 ;  /* 0x0000f004020085a7 */ /* 0x000ee400080010ff */
[----:B---3--:R-:W-:Y:S05]  /*9940*/  @!P0 BRA `(.L_x_48) ;  /* 0xfffffffc00f08947 */ /* 0x008fea000383ffff */
[----:B------:R-:W-:Y:S05]  /*9950*/  BRA `(.L_x_142) ;  /* 0xffffff9000347947 */ /* 0x000fea000383ffff */
.L_x_49:
[----:B------:R-:W-:-:S07]  /*9960*/  MOV R2, UR4 ;  /* 0x0000000400027c02 */ /* 0x000fce0008000f00 */
.L_x_143:
[----:B--2---:R2:W3:Y:S02]  /*9970*/  SYNCS.PHASECHK.TRANS64.TRYWAIT P0, [R2+URZ+0xa0], R5 ;  /* 0x0000a005020075a7 */ /* 0x0044e400080011ff */
[----:B---3--:R-:W-:Y:S05]  /*9980*/  @!P0 NANOSLEEP.SYNCS 0x989680 ;  /* 0x009896800000895d */ /* 0x008fea0003900000 */
[----:B------:R-:W3:Y:S02]  /*9990*/  @!P0 SYNCS.PHASECHK.TRANS64 P0, [R2+URZ+0xa0], R5 ;  /* 0x0000a005020085a7 */ /* 0x000ee400080010ff */
[----:B---3--:R-:W-:Y:S05]  /*99a0*/  @!P0 BRA `(.L_x_143) ;  /* 0xfffffffc00f08947 */ /* 0x008fea000383ffff */
[----:B------:R-:W-:Y:S05]  /*99b0*/  BRA `(.L_x_144) ;  /* 0xffffff9000447947 */ /* 0x000fea000383ffff */
.L_x_50:
[----:B--2---:R2:W3:Y:S02]  /*99c0*/  SYNCS.PHASECHK.TRANS64.TRYWAIT P1, [R2+URZ+0x90], R4 ;  /* 0x00009004020075a7 */ /* 0x0044e400080211ff */
[----:B---3--:R-:W-:Y:S05]  /*99d0*/  @!P1 NANOSLEEP.SYNCS 0x989680 ;  /* 0x009896800000995d */ /* 0x008fea0003900000 */
[----:B------:R-:W3:Y:S02]  /*99e0*/  @!P1 SYNCS.PHASECHK.TRANS64 P1, [R2+URZ+0x90], R4 ;  /* 0x00009004020095a7 */ /* 0x000ee400080210ff */
[----:B---3--:R-:W-:Y:S05]  /*99f0*/  @!P1 BRA `(.L_x_50) ;  /* 0xfffffffc00f09947 */ /* 0x008fea000383ffff */
[----:B------:R-:W-:Y:S05]  /*9a00*/  BRA `(.L_x_145) ;  /* 0xffffff9000747947 */ /* 0x000fea000383ffff */
.L_x_53:
[----:B------:R-:W-:-:S07]  /*9a10*/  MOV R0, UR4 ;  /* 0x0000000400007c02 */ /* 0x000fce0008000f00 */
.L_x_146:
[----:B--2---:R2:W3:Y:S02]  /*9a20*/  SYNCS.PHASECHK.TRANS64.TRYWAIT P0, [R0+URZ+0xa0], R2 ;  /* 0x0000a002000075a7 */ /* 0x0044e400080011ff */
[----:B---3--:R-:W-:Y:S05]  /*9a30*/  @!P0 NANOSLEEP.SYNCS 0x989680 ;  /* 0x009896800000895d */ /* 0x008fea0003900000 */
[----:B------:R-:W3:Y:S02]  /*9a40*/  @!P0 SYNCS.PHASECHK.TRANS64 P0, [R0+URZ+0xa0], R2 ;  /* 0x0000a002000085a7 */ /* 0x000ee400080010ff */
[----:B---3--:R-:W-:Y:S05]  /*9a50*/  @!P0 BRA `(.L_x_146) ;  /* 0xfffffffc00f08947 */ /* 0x008fea000383ffff */
[----:B------:R-:W-:Y:S05]  /*9a60*/  BRA `(.L_x_52) ;  /* 0xffffff9000c87947 */ /* 0x000fea000383ffff */
.L_x_60:
[----:B-1----:R1:W2:Y:S02]  /*9a70*/  SYNCS.PHASECHK.TRANS64.TRYWAIT P1, [R0+URZ+0x90], R2 ;  /* 0x00009002000075a7 */ /* 0x0022a400080211ff */
[----:B--2---:R-:W-:Y:S05]  /*9a80*/  @!P1 NANOSLEEP.SYNCS 0x989680 ;  /* 0x009896800000995d */ /* 0x004fea0003900000 */
[----:B------:R-:W2:Y:S02]  /*9a90*/  @!P1 SYNCS.PHASECHK.TRANS64 P1, [R0+URZ+0x90], R2 ;  /* 0x00009002000095a7 */ /* 0x000ea400080210ff */
[----:B--2---:R-:W-:Y:S05]  /*9aa0*/  @!P1 BRA `(.L_x_60) ;  /* 0xfffffffc00f09947 */ /* 0x004fea000383ffff */
[----:B------:R-:W-:Y:S05]  /*9ab0*/  BRA `(.L_x_147) ;  /* 0xffffff9800247947 */ /* 0x000fea000383ffff */
.L_x_61:
[----:B------:R-:W-:-:S07]  /*9ac0*/  MOV R2, UR19 ;  /* 0x0000001300027c02 */ /* 0x000fce0008000f00 */
.L_x_148:
[----:B-1----:R1:W2:Y:S02]  /*9ad0*/  SYNCS.PHASECHK.TRANS64.TRYWAIT P0, [R2+URZ+0xd0], R0 ;  /* 0x0000d000020075a7 */ /* 0x0022a400080011ff */
[----:B--2---:R-:W-:Y:S05]  /*9ae0*/  @!P0 NANOSLEEP.SYNCS 0x989680 ;  /* 0x009896800000895d */ /* 0x004fea0003900000 */
[----:B------:R-:W2:Y:S02]  /*9af0*/  @!P0 SYNCS.PHASECHK.TRANS64 P0, [R2+URZ+0xd0], R0 ;  /* 0x0000d000020085a7 */ /* 0x000ea400080010ff */
[----:B--2---:R-:W-:Y:S05]  /*9b00*/  @!P0 BRA `(.L_x_148) ;  /* 0xfffffffc00f08947 */ /* 0x004fea000383ffff */
[----:B------:R-:W-:Y:S05]  /*9b10*/  BRA `(.L_x_149) ;  /* 0xffffff9800587947 */ /* 0x000fea000383ffff */
.L_x_64:
[----:B------:R-:W-:Y:S07]  /*9b20*/  MOV R0, UR6 ;  /* 0x0000000600007c02 */ /* 0x000fee0008000f00 */
.L_x_150:
[----:B-1----:R1:W2:Y:S02]  /*9b30*/  SYNCS.PHASECHK.TRANS64.TRYWAIT P0, [R0+URZ], R2 ;  /* 0x00000002000075a7 */ /* 0x0022a400080011ff */
[----:B--2---:R-:W-:Y:S05]  /*9b40*/  @!P0 NANOSLEEP.SYNCS 0x989680 ;  /* 0x009896800000895d */ /* 0x004fea0003900000 */
[----:B------:R-:W2:Y:S02]  /*9b50*/  @!P0 SYNCS.PHASECHK.TRANS64 P0, [R0+URZ], R2 ;  /* 0x00000002000085a7 */ /* 0x000ea400080010ff */
[----:B--2---:R-:W-:Y:S05]  /*9b60*/  @!P0 BRA `(.L_x_150) ;  /* 0xfffffffc00f08947 */ /* 0x004fea000383ffff */
[----:B------:R-:W-:Y:S05]  /*9b70*/  BRA `(.L_x_63) ;  /* 0xffffff9800907947 */ /* 0x000fea000383ffff */
.L_x_67:
[----:B------:R-:W-:-:S07]  /*9b80*/  MOV R0, UR4 ;  /* 0x0000000400007c02 */ /* 0x000fce0008000f00 */
.L_x_151:
[----:B--2---:R2:W4:Y:S02]  /*9b90*/  SYNCS.PHASECHK.TRANS64.TRYWAIT P0, [R0+URZ], R2 ;  /* 0x00000002000075a7 */ /* 0x00452400080011ff */
[----:B----4-:R-:W-:Y:S05]  /*9ba0*/  @!P0 NANOSLEEP.SYNCS 0x989680 ;  /* 0x009896800000895d */ /* 0x010fea0003900000 */
[----:B------:R-:W4:Y:S02]  /*9bb0*/  @!P0 SYNCS.PHASECHK.TRANS64 P0, [R0+URZ], R2 ;  /* 0x00000002000085a7 */ /* 0x000f2400080010ff */
[----:B----4-:R-:W-:Y:S05]  /*9bc0*/  @!P0 BRA `(.L_x_151) ;  /* 0xfffffffc00f08947 */ /* 0x010fea000383ffff */
[----:B------:R-:W-:Y:S05]  /*9bd0*/  BRA `(.L_x_152) ;  /* 0xffffff9c00307947 */ /* 0x000fea000383ffff */
.L_x_68:
[----:B------:R-:W-:-:S07]  /*9be0*/  MOV R0, UR5 ;  /* 0x0000000500007c02 */ /* 0x000fce0008000f00 */
.L_x_153:
[----:B-1----:R1:W2:Y:S02]  /*9bf0*/  SYNCS.PHASECHK.TRANS64.TRYWAIT P0, [R0+URZ], R3 ;  /* 0x00000003000075a7 */ /* 0x0022a400080011ff */
[----:B--2---:R-:W-:Y:S05]  /*9c00*/  @!P0 NANOSLEEP.SYNCS 0x989680 ;  /* 0x009896800000895d */ /* 0x004fea0003900000 */
[----:B------:R-:W2:Y:S02]  /*9c10*/  @!P0 SYNCS.PHASECHK.TRANS64 P0, [R0+URZ], R3 ;  /* 0x00000003000085a7 */ /* 0x000ea400080010ff */
[----:B--2---:R-:W-:Y:S05]  /*9c20*/  @!P0 BRA `(.L_x_153) ;  /* 0xfffffffc00f08947 */ /* 0x004fea000383ffff */
[----:B------:R-:W-:Y:S05]  /*9c30*/  BRA `(.L_x_154) ;  /* 0xffffff9c003c7947 */ /* 0x000fea000383ffff */
.L_x_69:
[----:B------:R-:W-:-:S07]  /*9c40*/  MOV R0, UR5 ;  /* 0x0000000500007c02 */ /* 0x000fce0008000f00 */
.L_x_155:
[----:B-1----:R1:W2:Y:S02]  /*9c50*/  SYNCS.PHASECHK.TRANS64.TRYWAIT P0, [R0+URZ], R3 ;  /* 0x00000003000075a7 */ /* 0x0022a400080011ff */
[----:B--2---:R-:W-:Y:S05]  /*9c60*/  @!P0 NANOSLEEP.SYNCS 0x989680 ;  /* 0x009896800000895d */ /* 0x004fea0003900000 */
[----:B------:R-:W2:Y:S02]  /*9c70*/  @!P0 SYNCS.PHASECHK.TRANS64 P0, [R0+URZ], R3 ;  /* 0x00000003000085a7 */ /* 0x000ea400080010ff */
[----:B--2---:R-:W-:Y:S05]  /*9c80*/  @!P0 BRA `(.L_x_155) ;  /* 0xfffffffc00f08947 */ /* 0x004fea000383ffff */
[----:B------:R-:W-:Y:S05]  /*9c90*/  BRA `(.L_x_156) ;  /* 0xffffff9c00487947 */ /* 0x000fea000383ffff */
.L_x_70:
[----:B-1----:R-:W-:-:S07]  /*9ca0*/  MOV R0, UR4 ;  /* 0x0000000400007c02 */ /* 0x002fce0008000f00 */
.L_x_157:
[----:B-1----:R1:W2:Y:S02]  /*9cb0*/  SYNCS.PHASECHK.TRANS64.TRYWAIT P0, [R0+URZ], R2 ;  /* 0x00000002000075a7 */ /* 0x0022a400080011ff */
[----:B--2---:R-:W-:Y:S05]  /*9cc0*/  @!P0 NANOSLEEP.SYNCS 0x989680 ;  /* 0x009896800000895d */ /* 0x004fea0003900000 */
[----:B------:R-:W2:Y:S02]  /*9cd0*/  @!P0 SYNCS.PHASECHK.TRANS64 P0, [R0+URZ], R2 ;  /* 0x00000002000085a7 */ /* 0x000ea400080010ff */
[----:B--2---:R-:W-:Y:S05]  /*9ce0*/  @!P0 BRA `(.L_x_157) ;  /* 0xfffffffc00f08947 */ /* 0x004fea000383ffff */
[----:B------:R-:W-:Y:S05]  /*9cf0*/  BRA `(.L_x_158) ;  /* 0xffffff9c00547947 */ /* 0x000fea000383ffff */
.L_x_75:
[----:B--2---:R2:W3:Y:S02]  /*9d00*/  SYNCS.PHASECHK.TRANS64.TRYWAIT P0, [R8+URZ+0x90], R0 ;  /* 0x00009000080075a7 */ /* 0x0044e400080011ff */
[----:B---3--:R-:W-:Y:S05]  /*9d10*/  @!P0 NANOSLEEP.SYNCS 0x989680 ;  /* 0x009896800000895d */ /* 0x008fea0003900000 */
[----:B------:R-:W3:Y:S02]  /*9d20*/  @!P0 SYNCS.PHASECHK.TRANS64 P0, [R8+URZ+0x90], R0 ;  /* 0x00009000080085a7 */ /* 0x000ee400080010ff */
[----:B---3--:R-:W-:Y:S05]  /*9d30*/  @!P0 BRA `(.L_x_75) ;  /* 0xfffffffc00f08947 */ /* 0x008fea000383ffff */
[----:B------:R-:W-:Y:S05]  /*9d40*/  BRA `(.L_x_159) ;  /* 0xffffffa000887947 */ /* 0x000fea000383ffff */
.L_x_78:
[----:B--2---:R-:W-:Y:S07]  /*9d50*/  MOV R0, UR21 ;  /* 0x0000001500007c02 */ /* 0x004fee0008000f00 */
.L_x_160:
[----:B--2---:R2:W3:Y:S02]  /*9d60*/  SYNCS.PHASECHK.TRANS64.TRYWAIT P1, [R0+URZ+0x88], R2 ;  /* 0x00008802000075a7 */ /* 0x0044e400080211ff */
[----:B---3--:R-:W-:Y:S05]  /*9d70*/  @!P1 NANOSLEEP.SYNCS 0x989680 ;  /* 0x009896800000995d */ /* 0x008fea0003900000 */
[----:B------:R-:W3:Y:S02]  /*9d80*/  @!P1 SYNCS.PHASECHK.TRANS64 P1, [R0+URZ+0x88], R2 ;  /* 0x00008802000095a7 */ /* 0x000ee400080210ff */
[----:B---3--:R-:W-:Y:S05]  /*9d90*/  @!P1 BRA `(.L_x_160) ;  /* 0xfffffffc00f09947 */ /* 0x008fea000383ffff */
[----:B------:R-:W-:Y:S05]  /*9da0*/  BRA `(.L_x_77) ;  /* 0xffffffa800047947 */ /* 0x000fea000383ffff */
.L_x_81:
[----:B--2---:R-:W-:Y:S07]  /*9db0*/  MOV R0, UR21 ;  /* 0x0000001500007c02 */ /* 0x004fee0008000f00 */
.L_x_161:
[----:B--2---:R2:W3:Y:S02]  /*9dc0*/  SYNCS.PHASECHK.TRANS64.TRYWAIT P0, [R0+URZ+0x60], R4 ;  /* 0x00006004000075a7 */ /* 0x0044e400080011ff */
[----:B---3--:R-:W-:Y:S05]  /*9dd0*/  @!P0 NANOSLEEP.SYNCS 0x989680 ;  /* 0x009896800000895d */ /* 0x008fea0003900000 */
[----:B------:R-:W3:Y:S02]  /*9de0*/  @!P0 SYNCS.PHASECHK.TRANS64 P0, [R0+URZ+0x60], R4 ;  /* 0x00006004000085a7 */ /* 0x000ee400080010ff */
[----:B---3--:R-:W-:Y:S05]  /*9df0*/  @!P0 BRA `(.L_x_161) ;  /* 0xfffffffc00f08947 */ /* 0x008fea000383ffff */
[----:B------:R-:W-:Y:S05]  /*9e00*/  BRA `(.L_x_162) ;  /* 0xffffffa8005c7947 */ /* 0x000fea000383ffff */
.L_x_82:
[----:B------:R-:W-:Y:S07]  /*9e10*/  MOV R0, UR21 ;  /* 0x0000001500007c02 */ /* 0x000fee0008000f00 */
.L_x_163:
[----:B--2---:R2:W3:Y:S02]  /*9e20*/  SYNCS.PHASECHK.TRANS64.TRYWAIT P0, [R0+URZ+0x68], R4 ;  /* 0x00006804000075a7 */ /* 0x0044e400080011ff */
[----:B---3--:R-:W-:Y:S05]  /*9e30*/  @!P0 NANOSLEEP.SYNCS 0x989680 ;  /* 0x009896800000895d */ /* 0x008fea0003900000 */
[----:B------:R-:W3:Y:S02]  /*9e40*/  @!P0 SYNCS.PHASECHK.TRANS64 P0, [R0+URZ+0x68], R4 ;  /* 0x00006804000085a7 */ /* 0x000ee400080010ff */
[----:B---3--:R-:W-:Y:S05]  /*9e50*/  @!P0 BRA `(.L_x_163) ;  /* 0xfffffffc00f08947 */ /* 0x008fea000383ffff */
[----:B------:R-:W-:Y:S05]  /*9e60*/  BRA `(.L_x_164) ;  /* 0xffffffa800987947 */ /* 0x000fea000383ffff */
.L_x_83:
[----:B------:R-:W-:Y:S07]  /*9e70*/  MOV R0, UR21 ;  /* 0x0000001500007c02 */ /* 0x000fee0008000f00 */
.L_x_165:
[----:B--2---:R2:W3:Y:S02]  /*9e80*/  SYNCS.PHASECHK.TRANS64.TRYWAIT P0, [R0+URZ+0x70], R4 ;  /* 0x00007004000075a7 */ /* 0x0044e400080011ff */
[----:B---3--:R-:W-:Y:S05]  /*9e90*/  @!P0 NANOSLEEP.SYNCS 0x989680 ;  /* 0x009896800000895d */ /* 0x008fea0003900000 */
[----:B------:R-:W3:Y:S02]  /*9ea0*/  @!P0 SYNCS.PHASECHK.TRANS64 P0, [R0+URZ+0x70], R4 ;  /* 0x00007004000085a7 */ /* 0x000ee400080010ff */
[----:B---3--:R-:W-:Y:S05]  /*9eb0*/  @!P0 BRA `(.L_x_165) ;  /* 0xfffffffc00f08947 */ /* 0x008fea000383ffff */
[----:B------:R-:W-:Y:S05]  /*9ec0*/  BRA `(.L_x_166) ;  /* 0xffffffa800e07947 */ /* 0x000fea000383ffff */
.L_x_84:
[----:B------:R-:W-:Y:S07]  /*9ed0*/  MOV R0, UR21 ;  /* 0x0000001500007c02 */ /* 0x000fee0008000f00 */
.L_x_167:
[----:B--2---:R2:W3:Y:S02]  /*9ee0*/  SYNCS.PHASECHK.TRANS64.TRYWAIT P0, [R0+URZ+0x78], R4 ;  /* 0x00007804000075a7 */ /* 0x0044e400080011ff */
[----:B---3--:R-:W-:Y:S05]  /*9ef0*/  @!P0 NANOSLEEP.SYNCS 0x989680 ;  /* 0x009896800000895d */ /* 0x008fea0003900000 */
[----:B------:R-:W3:Y:S02]  /*9f00*/  @!P0 SYNCS.PHASECHK.TRANS64 P0, [R0+URZ+0x78], R4 ;  /* 0x00007804000085a7 */ /* 0x000ee400080010ff */
[----:B---3--:R-:W-:Y:S05]  /*9f10*/  @!P0 BRA `(.L_x_167) ;  /* 0xfffffffc00f08947 */ /* 0x008fea000383ffff */
[----:B------:R-:W-:Y:S05]  /*9f20*/  BRA `(.L_x_168) ;  /* 0xffffffac002c7947 */ /* 0x000fea000383ffff */
.L_x_86:
[----:B------:R-:W-:-:S07]  /*9f30*/  MOV R0, UR21 ;  /* 0x0000001500007c02 */ /* 0x000fce0008000f00 */
.L_x_169:
[----:B---3--:R3:W4:Y:S02]  /*9f40*/  SYNCS.PHASECHK.TRANS64.TRYWAIT P0, [R0+URZ+0x60], R2 ;  /* 0x00006002000075a7 */ /* 0x00872400080011ff */
[----:B----4-:R-:W-:Y:S05]  /*9f50*/  @!P0 NANOSLEEP.SYNCS 0x989680 ;  /* 0x009896800000895d */ /* 0x010fea0003900000 */
[----:B------:R-:W4:Y:S02]  /*9f60*/  @!P0 SYNCS.PHASECHK.TRANS64 P0, [R0+URZ+0x60], R2 ;  /* 0x00006002000085a7 */ /* 0x000f2400080010ff */
[----:B----4-:R-:W-:Y:S05]  /*9f70*/  @!P0 BRA `(.L_x_169) ;  /* 0xfffffffc00f08947 */ /* 0x010fea000383ffff */
[----:B------:R-:W-:Y:S05]  /*9f80*/  BRA `(.L_x_170) ;  /* 0xffffffac00a47947 */ /* 0x000fea000383ffff */
.L_x_87:
[----:B---3--:R-:W-:-:S07]  /*9f90*/  MOV R0, UR21 ;  /* 0x0000001500007c02 */ /* 0x008fce0008000f00 */
.L_x_171:
[----:B---3--:R3:W4:Y:S02]  /*9fa0*/  SYNCS.PHASECHK.TRANS64.TRYWAIT P0, [R0+URZ+0x68], R2 ;  /* 0x00006802000075a7 */ /* 0x00872400080011ff */
[----:B----4-:R-:W-:Y:S05]  /*9fb0*/  @!P0 NANOSLEEP.SYNCS 0x989680 ;  /* 0x009896800000895d */ /* 0x010fea0003900000 */
[----:B------:R-:W4:Y:S02]  /*9fc0*/  @!P0 SYNCS.PHASECHK.TRANS64 P0, [R0+URZ+0x68], R2 ;  /* 0x00006802000085a7 */ /* 0x000f2400080010ff */
[----:B----4-:R-:W-:Y:S05]  /*9fd0*/  @!P0 BRA `(.L_x_171) ;  /* 0xfffffffc00f08947 */ /* 0x010fea000383ffff */
[----:B------:R-:W-:Y:S05]  /*9fe0*/  BRA `(.L_x_172) ;  /* 0xffffffac00947947 */ /* 0x000fea000383ffff */
.L_x_88:
[----:B---3--:R-:W-:-:S07]  /*9ff0*/  MOV R0, UR21 ;  /* 0x0000001500007c02 */ /* 0x008fce0008000f00 */
.L_x_173:
[----:B---3--:R3:W4:Y:S02]  /*a000*/  SYNCS.PHASECHK.TRANS64.TRYWAIT P0, [R0+URZ+0x70], R2 ;  /* 0x00007002000075a7 */ /* 0x00872400080011ff */
[----:B----4-:R-:W-:Y:S05]  /*a010*/  @!P0 NANOSLEEP.SYNCS 0x989680 ;  /* 0x009896800000895d */ /* 0x010fea0003900000 */
[----:B------:R-:W4:Y:S02]  /*a020*/  @!P0 SYNCS.PHASECHK.TRANS64 P0, [R0+URZ+0x70], R2 ;  /* 0x00007002000085a7 */ /* 0x000f2400080010ff */
[----:B----4-:R-:W-:Y:S05]  /*a030*/  @!P0 BRA `(.L_x_173) ;  /* 0xfffffffc00f08947 */ /* 0x010fea000383ffff */
[----:B------:R-:W-:Y:S05]  /*a040*/  BRA `(.L_x_174) ;  /* 0xffffffac00847947 */ /* 0x000fea000383ffff */
.L_x_90:
[----:B-1----:R1:W2:Y:S02]  /*a050*/  SYNCS.PHASECHK.TRANS64.TRYWAIT P0, [R3+URZ+0x90], R0 ;  /* 0x00009000030075a7 */ /* 0x0022a400080011ff */
[----:B--2---:R-:W-:Y:S05]  /*a060*/  @!P0 NANOSLEEP.SYNCS 0x989680 ;  /* 0x009896800000895d */ /* 0x004fea0003900000 */
[----:B------:R-:W2:Y:S02]  /*a070*/  @!P0 SYNCS.PHASECHK.TRANS64 P0, [R3+URZ+0x90], R0 ;  /* 0x00009000030085a7 */ /* 0x000ea400080010ff */
[----:B--2---:R-:W-:Y:S05]  /*a080*/  @!P0 BRA `(.L_x_90) ;  /* 0xfffffffc00f08947 */ /* 0x004fea000383ffff */
[----:B------:R-:W-:Y:S05]  /*a090*/  BRA `(.L_x_175) ;  /* 0xffffffb000507947 */ /* 0x000fea000383ffff */
.L_x_101:
[----:B-1----:R1:W2:Y:S02]  /*a0a0*/  SYNCS.PHASECHK.TRANS64.TRYWAIT P1, [R2+URZ+0x40], R0 ;  /* 0x00004000020075a7 */ /* 0x0022a400080211ff */
[----:B--2---:R-:W-:Y:S05]  /*a0b0*/  @!P1 NANOSLEEP.SYNCS 0x989680 ;  /* 0x009896800000995d */ /* 0x004fea0003900000 */
[----:B------:R-:W2:Y:S02]  /*a0c0*/  @!P1 SYNCS.PHASECHK.TRANS64 P1, [R2+URZ+0x40], R0 ;  /* 0x00004000020095a7 */ /* 0x000ea400080210ff */
[----:B--2---:R-:W-:Y:S05]  /*a0d0*/  @!P1 BRA `(.L_x_101) ;  /* 0xfffffffc00f09947 */ /* 0x004fea000383ffff */
[----:B------:R-:W-:Y:S05]  /*a0e0*/  BRA `(.L_x_100) ;  /* 0xffffffbc00c47947 */ /* 0x000fea000383ffff */
.L_x_103:
[----:B-1----:R1:W2:Y:S02]  /*a0f0*/  SYNCS.PHASECHK.TRANS64.TRYWAIT P0, [R52+URZ+0xb0], R3 ;  /* 0x0000b003340075a7 */ /* 0x0022a400080011ff */
[----:B--2---:R-:W-:Y:S05]  /*a100*/  @!P0 NANOSLEEP.SYNCS 0x989680 ;  /* 0x009896800000895d */ /* 0x004fea0003900000 */
[----:B------:R-:W2:Y:S02]  /*a110*/  @!P0 SYNCS.PHASECHK.TRANS64 P0, [R52+URZ+0xb0], R3 ;  /* 0x0000b003340085a7 */ /* 0x000ea400080010ff */
[----:B--2---:R-:W-:Y:S05]  /*a120*/  @!P0 BRA `(.L_x_103) ;  /* 0xfffffffc00f08947 */ /* 0x004fea000383ffff */
[----:B------:R-:W-:Y:S05]  /*a130*/  BRA `(.L_x_102) ;  /* 0xffffffc000187947 */ /* 0x000fea000383ffff */
.L_x_111:
[----:B--2---:R2:W3:Y:S02]  /*a140*/  SYNCS.PHASECHK.TRANS64.TRYWAIT P0, [R0+URZ+0x40], R2 ;  /* 0x00004002000075a7 */ /* 0x0044e400080011ff */
[----:B---3--:R-:W-:Y:S05]  /*a150*/  @!P0 NANOSLEEP.SYNCS 0x989680 ;  /* 0x009896800000895d */ /* 0x008fea0003900000 */
[----:B------:R-:W3:Y:S02]  /*a160*/  @!P0 SYNCS.PHASECHK.TRANS64 P0, [R0+URZ+0x40], R2 ;  /* 0x00004002000085a7 */ /* 0x000ee400080010ff */
[----:B---3--:R-:W-:Y:S05]  /*a170*/  @!P0 BRA `(.L_x_111) ;  /* 0xfffffffc00f08947 */ /* 0x008fea000383ffff */
[----:B------:R-:W-:Y:S05]  /*a180*/  BRA `(.L_x_110) ;  /* 0xffffffcc000c7947 */ /* 0x000fea000383ffff */
.L_x_119:
[----:B--2---:R2:W3:Y:S02]  /*a190*/  SYNCS.PHASECHK.TRANS64.TRYWAIT P0, [R0+URZ+0x40], R4 ;  /* 0x00004004000075a7 */ /* 0x0044e400080011ff */
[----:B---3--:R-:W-:Y:S05]  /*a1a0*/  @!P0 NANOSLEEP.SYNCS 0x989680 ;  /* 0x009896800000895d */ /* 0x008fea0003900000 */
[----:B------:R-:W3:Y:S02]  /*a1b0*/  @!P0 SYNCS.PHASECHK.TRANS64 P0, [R0+URZ+0x40], R4 ;  /* 0x00004004000085a7 */ /* 0x000ee400080010ff */
[----:B---3--:R-:W-:Y:S05]  /*a1c0*/  @!P0 BRA `(.L_x_119) ;  /* 0xfffffffc00f08947 */ /* 0x008fea000383ffff */
[----:B------:R-:W-:Y:S05]  /*a1d0*/  BRA `(.L_x_118) ;  /* 0xffffffd800487947 */ /* 0x000fea000383ffff */
.L_x_127:
[----:B--2---:R2:W3:Y:S02]  /*a1e0*/  SYNCS.PHASECHK.TRANS64.TRYWAIT P0, [R0+URZ+0x40], R2 ;  /* 0x00004002000075a7 */ /* 0x0044e400080011ff */
[----:B---3--:R-:W-:Y:S05]  /*a1f0*/  @!P0 NANOSLEEP.SYNCS 0x989680 ;  /* 0x009896800000895d */ /* 0x008fea0003900000 */
[----:B------:R-:W3:Y:S02]  /*a200*/  @!P0 SYNCS.PHASECHK.TRANS64 P0, [R0+URZ+0x40], R2 ;  /* 0x00004002000085a7 */ /* 0x000ee400080010ff */
[----:B---3--:R-:W-:Y:S05]  /*a210*/  @!P0 BRA `(.L_x_127) ;  /* 0xfffffffc00f08947 */ /* 0x008fea000383ffff */
[----:B------:R-:W-:Y:S05]  /*a220*/  BRA `(.L_x_126) ;  /* 0xffffffe400947947 */ /* 0x000fea000383ffff */
        .weak           $__internal_0_$__cuda_sm10x_tcgen05_guardrail_trap_col_being_dealloced_not_returned_by_alloc
        .type           $__internal_0_$__cuda_sm10x_tcgen05_guardrail_trap_col_being_dealloced_not_returned_by_alloc,@function
        .size           $__internal_0_$__cuda_sm10x_tcgen05_guardrail_trap_col_being_dealloced_not_returned_by_alloc,($__internal_1_$__cuda_sm10x_tcgen05_guardrail_trap_phase_invalid_during_alloc - $__internal_0_$__cuda_sm10x_tcgen05_guardrail_trap_col_being_dealloced_not_returned_by_alloc)
$__internal_0_$__cuda_sm10x_tcgen05_guardrail_trap_col_being_dealloced_not_returned_by_alloc:
[----:B------:R-:W-:Y:S05]  /*a230*/  BPT.TRAP 0x1 ;  /* 0x000000040000795c */ /* 0x000fea0000300000 */
[----:B------:R-:W-:-:S04]  /*a240*/  HFMA2 R3, -RZ, RZ, 0, 0 ;  /* 0x00000000ff037431 */ /* 0x000fc800000001ff */
[----:B------:R-:W-:Y:S05]  /*a250*/  RET.REL.NODEC R2 `(_ZN7cutlass13device_kernelINS_4gemm6kernel13GemmUniversalIN4cute5tupleIJiiiiEEENS1_10collective13CollectiveMmaINS1_35MainloopSm100TmaUmmaWarpSpecializedILi4ELi2ELi4ENS5_IJNS4_1CILi2EEENSA_ILi1EEESC_EEEEENS5_IJNSA_ILi64EEENSA_ILi256EEENSA_ILi32EEEEEEaNS5_IJlSC_lEEEaSJ_NS4_8TiledMMAINS4_8MMA_AtomIJNS4_15SM100_MMA_S8_SSIaaiLi64ELi256ELNS4_4UMMA5MajorE0ELSO_0ELNSN_8SaturateE0EEEEEENS4_6LayoutINS5_IJSC_SC_SC_EEENS5_IJNSA_ILi0EEESU_SU_EEEEENS5_IJNS4_10UnderscoreESX_SX_EEEEENS4_13SM90_TMA_LOADENS4_14ComposedLayoutINS4_7SwizzleILi1ELi4ELi3EEENS4_18smem_ptr_flag_bitsILi8EEENSS_INS5_IJNSA_ILi8EEESH_EEENS5_IJSH_SC_EEEEEEEvNS4_8identityENS4_23SM90_TMA_LOAD_MULTICASTES1A_vS1B_EENS_8epilogue10collective18CollectiveEpilogueINS1E_23Sm100TmaWarpSpecializedILi4ELi2ELi32ELb0ELb0EEEJSI_NS5_IJNSS_ISF_SC_EES1J_EEEaSJ_aSJ_NS1E_6fusion15FusionCallbacksIS1I_NS1L_17LinearCombinationIaiaiLNS_15FloatRoundStyleE2EEESI_S1K_JEEENS4_5SM1004TMEM4LOAD26SM100_TMEM_LOAD_16dp32b32xES10_NS11_INS12_ILi2ELi4ELi3EEES15_NSS_INS5_IJS16_SF_EEENS5_IJSF_SC_EEEEEEENS4_39AutoVectorizingCopyWithAssumedAlignmentILi128EEENS4_14SM90_TMA_STOREES1Z_S21_S21_EEEvvEEEEvNT_6ParamsE) ;  /* 0xffffff5c02687950 */ /* 0x000fea0003c3ffff */
        .weak           $__internal_1_$__cuda_sm10x_tcgen05_guardrail_trap_phase_invalid_during_alloc
        .type           $__internal_1_$__cuda_sm10x_tcgen05_guardrail_trap_phase_invalid_during_alloc,@function
        .size           $__internal_1_$__cuda_sm10x_tcgen05_guardrail_trap_phase_invalid_during_alloc,($__internal_2_$__cuda_sm10x_tcgen05_guardrail_trap_unallocated_columns_being_dealloced - $__internal_1_$__cuda_sm10x_tcgen05_guardrail_trap_phase_invalid_during_alloc)
$__internal_1_$__cuda_sm10x_tcgen05_guardrail_trap_phase_invalid_during_alloc:
[----:B------:R-:W-:Y:S05]  /*a260*/  BPT.TRAP 0x1 ;  /* 0x000000040000795c */ /* 0x000fea0000300000 */
[----:B------:R-:W-:-:S04]  /*a270*/  MOV R5, 0x0 ;  /* 0x0000000000057802 */ /* 0x000fc80000000f00 */
[----:B------:R-:W-:Y:S05]  /*a280*/  RET.REL.NODEC R4 `(_ZN7cutlass13device_kernelINS_4gemm6kernel13GemmUniversalIN4cute5tupleIJiiiiEEENS1_10collective13CollectiveMmaINS1_35MainloopSm100TmaUmmaWarpSpecializedILi4ELi2ELi4ENS5_IJNS4_1CILi2EEENSA_ILi1EEESC_EEEEENS5_IJNSA_ILi64EEENSA_ILi256EEENSA_ILi32EEEEEEaNS5_IJlSC_lEEEaSJ_NS4_8TiledMMAINS4_8MMA_AtomIJNS4_15SM100_MMA_S8_SSIaaiLi64ELi256ELNS4_4UMMA5MajorE0ELSO_0ELNSN_8SaturateE0EEEEEENS4_6LayoutINS5_IJSC_SC_SC_EEENS5_IJNSA_ILi0EEESU_SU_EEEEENS5_IJNS4_10UnderscoreESX_SX_EEEEENS4_13SM90_TMA_LOADENS4_14ComposedLayoutINS4_7SwizzleILi1ELi4ELi3EEENS4_18smem_ptr_flag_bitsILi8EEENSS_INS5_IJNSA_ILi8EEESH_EEENS5_IJSH_SC_EEEEEEEvNS4_8identityENS4_23SM90_TMA_LOAD_MULTICASTES1A_vS1B_EENS_8epilogue10collective18CollectiveEpilogueINS1E_23Sm100TmaWarpSpecializedILi4ELi2ELi32ELb0ELb0EEEJSI_NS5_IJNSS_ISF_SC_EES1J_EEEaSJ_aSJ_NS1E_6fusion15FusionCallbacksIS1I_NS1L_17LinearCombinationIaiaiLNS_15FloatRoundStyleE2EEESI_S1K_JEEENS4_5SM1004TMEM4LOAD26SM100_TMEM_LOAD_16dp32b32xES10_NS11_INS12_ILi2ELi4ELi3EEES15_NSS_INS5_IJS16_SF_EEENS5_IJSF_SC_EEEEEEENS4_39AutoVectorizingCopyWithAssumedAlignmentILi128EEENS4_14SM90_TMA_STOREES1Z_S21_S21_EEEvvEEEEvNT_6ParamsE) ;  /* 0xffffff5c045c7950 */ /* 0x000fea0003c3ffff */
        .weak           $__internal_2_$__cuda_sm10x_tcgen05_guardrail_trap_unallocated_columns_being_dealloced
        .type           $__internal_2_$__cuda_sm10x_tcgen05_guardrail_trap_unallocated_columns_being_dealloced,@function
        .size           $__internal_2_$__cuda_sm10x_tcgen05_guardrail_trap_unallocated_columns_being_dealloced,(.L_x_177 - $__internal_2_$__cuda_sm10x_tcgen05_guardrail_trap_unallocated_columns_being_dealloced)
$__internal_2_$__cuda_sm10x_tcgen05_guardrail_trap_unallocated_columns_being_dealloced:
[----:B------:R-:W-:Y:S05]  /*a290*/  BPT.TRAP 0x1 ;  /* 0x000000040000795c */ /* 0x000fea0000300000 */
[----:B------:R-:W-:-:S04]  /*a2a0*/  HFMA2 R3, -RZ, RZ, 0, 0 ;  /* 0x00000000ff037431 */ /* 0x000fc800000001ff */
[----:B------:R-:W-:Y:S05]  /*a2b0*/  RET.REL.NODEC R2 `(_ZN7cutlass13device_kernelINS_4gemm6kernel13GemmUniversalIN4cute5tupleIJiiiiEEENS1_10collective13CollectiveMmaINS1_35MainloopSm100TmaUmmaWarpSpecializedILi4ELi2ELi4ENS5_IJNS4_1CILi2EEENSA_ILi1EEESC_EEEEENS5_IJNSA_ILi64EEENSA_ILi256EEENSA_ILi32EEEEEEaNS5_IJlSC_lEEEaSJ_NS4_8TiledMMAINS4_8MMA_AtomIJNS4_15SM100_MMA_S8_SSIaaiLi64ELi256ELNS4_4UMMA5MajorE0ELSO_0ELNSN_8SaturateE0EEEEEENS4_6LayoutINS5_IJSC_SC_SC_EEENS5_IJNSA_ILi0EEESU_SU_EEEEENS5_IJNS4_10UnderscoreESX_SX_EEEEENS4_13SM90_TMA_LOADENS4_14ComposedLayoutINS4_7SwizzleILi1ELi4ELi3EEENS4_18smem_ptr_flag_bitsILi8EEENSS_INS5_IJNSA_ILi8EEESH_EEENS5_IJSH_SC_EEEEEEEvNS4_8identityENS4_23SM90_TMA_LOAD_MULTICASTES1A_vS1B_EENS_8epilogue10collective18CollectiveEpilogueINS1E_23Sm100TmaWarpSpecializedILi4ELi2ELi32ELb0ELb0EEEJSI_NS5_IJNSS_ISF_SC_EES1J_EEEaSJ_aSJ_NS1E_6fusion15FusionCallbacksIS1I_NS1L_17LinearCombinationIaiaiLNS_15FloatRoundStyleE2EEESI_S1K_JEEENS4_5SM1004TMEM4LOAD26SM100_TMEM_LOAD_16dp32b32xES10_NS11_INS12_ILi2ELi4ELi3EEES15_NSS_INS5_IJS16_SF_EEENS5_IJSF_SC_EEEEEEENS4_39AutoVectorizingCopyWithAssumedAlignmentILi128EEENS4_14SM90_TMA_STOREES1Z_S21_S21_EEEvvEEEEvNT_6ParamsE) ;  /* 0xffffff5c02507950 */ /* 0x000fea0003c3ffff */
.L_x_176:
[----:B------:R-:W-:-:S00]  /*a2c0*/  BRA `(.L_x_176) ;  /* 0xfffffffc00fc7947 */ /* 0x000fc0000383ffff */
[----:B------:R-:W-:-:S00]  /*a2d0*/  NOP ;  /* 0x0000000000007918 */ /* 0x000fc00000000000 */
        /* <DEDUP_REMOVED lines=10> */
.L_x_177:


//--------------------- .nv.global.init           --------------------------
	.section	.nv.global.init,"aw",@progbits
.nv.global.init:
	.type		$str$27,@object
	.size		$str$27,($str$28 - $str$27)
$str$27:
        /*0000*/ 	.byte	0x28, 0x61, 0x64, 0x64, 0x72, 0x65, 0x73, 0x73, 0x20, 0x26, 0x20, 0x6d, 0x61, 0x73, 0x6b, 0x29
        /*0010*/ 	.byte	0x20, 0x3d, 0x3d, 0x20, 0x30, 0x00
	.type		$str$28,@object
	.size		$str$28,($str$26 - $str$28)
$str$28:
        /*0016*/ 	.byte	0x2f, 0x74, 0x6d, 0x70, 0x2f, 0x63, 0x75, 0x74, 0x6c, 0x61, 0x73, 0x73, 0x5f, 0x73, 0x77, 0x65
        /*0026*/ 	.byte	0x65, 0x70, 0x5f, 0x73, 0x72, 0x63, 0x2f, 0x69, 0x6e, 0x63, 0x6c, 0x75, 0x64, 0x65, 0x2f, 0x63
        /*0036*/ 	.byte	0x75, 0x74, 0x65, 0x2f, 0x70, 0x6f, 0x69, 0x6e, 0x74, 0x65, 0x72, 0x5f, 0x66, 0x6c, 0x61, 0x67
        /*0046*/ 	.byte	0x67, 0x65, 0x64, 0x2e, 0x68, 0x70, 0x70, 0x00
	.type		$str$26,@object
	.size		$str$26,($str$25 - $str$26)
$str$26:
        /*004e*/ 	.byte	0x2f, 0x74, 0x6d, 0x70, 0x2f, 0x63, 0x75, 0x74, 0x6c, 0x61, 0x73, 0x73, 0x5f, 0x73, 0x77, 0x65
        /*005e*/ 	.byte	0x65, 0x70, 0x5f, 0x73, 0x72, 0x63, 0x2f, 0x69, 0x6e, 0x63, 0x6c, 0x75, 0x64, 0x65, 0x2f, 0x63
        /*006e*/ 	.byte	0x75, 0x74, 0x65, 0x2f, 0x61, 0x74, 0x6f, 0x6d, 0x2f, 0x63, 0x6f, 0x70, 0x79, 0x5f, 0x74, 0x72
        /*007e*/ 	.byte	0x61, 0x69, 0x74, 0x73, 0x5f, 0x73, 0x6d, 0x31, 0x30, 0x30, 0x2e, 0x68, 0x70, 0x70, 0x00
	.type		$str$25,@object
	.size		$str$25,(__unnamed_1 - $str$25)
$str$25:
        /*008d*/ 	.byte	0x28, 0x28, 0x75, 0x69, 0x6e, 0x74, 0x33, 0x32, 0x5f, 0x74, 0x28, 0x74, 0x68, 0x72, 0x65, 0x61
        /*009d*/ 	.byte	0x64, 0x49, 0x64, 0x78, 0x2e, 0x78, 0x29, 0x20, 0x2f, 0x20, 0x33, 0x32, 0x29, 0x20, 0x25, 0x20
        /*00ad*/ 	.byte	0x34, 0x29, 0x20, 0x3d, 0x3d, 0x20, 0x28, 0x28, 0x28, 0x74, 0x6d, 0x65, 0x6d, 0x5f, 0x61, 0x64
        /*00bd*/ 	.byte	0x64, 0x72, 0x20, 0x3e, 0x3e, 0x20, 0x31, 0x36, 0x29, 0x20, 0x2f, 0x20, 0x33, 0x32, 0x29, 0x20
        /*00cd*/ 	.byte	0x25, 0x20, 0x34, 0x29, 0x00
	.type		__unnamed_1,@object
	.size		__unnamed_1,(__unnamed_2 - __unnamed_1)
__unnamed_1:
        /*00d2*/ 	.byte	0x61, 0x75, 0x74, 0x6f, 0x20, 0x63, 0x75, 0x74, 0x65, 0x3a, 0x3a, 0x61, 0x73, 0x5f, 0x70, 0x6f
        /* <DEDUP_REMOVED lines=24> */
        /*0262*/ 	.byte	0x00
	.type		__unnamed_2,@object
	.size		__unnamed_2,(__unnamed_3 - __unnamed_2)
__unnamed_2:
        /* <DEDUP_REMOVED lines=26> */
	.type		__unnamed_3,@object
	.size		__unnamed_3,(.L_3 - __unnamed_3)
__unnamed_3:
        /* <DEDUP_REMOVED lines=41> */
.L_3:


//--------------------- .nv.shared._ZN7cutlass13device_kernelINS_4gemm6kernel13GemmUniversalIN4cute5tupleIJiiiiEEENS1_10collective13CollectiveMmaINS1_35MainloopSm100TmaUmmaWarpSpecializedILi4ELi2ELi4ENS5_IJNS4_1CILi2EEENSA_ILi1EEESC_EEEEENS5_IJNSA_ILi64EEENSA_ILi256EEENSA_ILi32EEEEEEaNS5_IJlSC_lEEEaSJ_NS4_8TiledMMAINS4_8MMA_AtomIJNS4_15SM100_MMA_S8_SSIaaiLi64ELi256ELNS4_4UMMA5MajorE0ELSO_0ELNSN_8SaturateE0EEEEEENS4_6LayoutINS5_IJSC_SC_SC_EEENS5_IJNSA_ILi0EEESU_SU_EEEEENS5_IJNS4_10UnderscoreESX_SX_EEEEENS4_13SM90_TMA_LOADENS4_14ComposedLayoutINS4_7SwizzleILi1ELi4ELi3EEENS4_18smem_ptr_flag_bitsILi8EEENSS_INS5_IJNSA_ILi8EEESH_EEENS5_IJSH_SC_EEEEEEEvNS4_8identityENS4_23SM90_TMA_LOAD_MULTICASTES1A_vS1B_EENS_8epilogue10collective18CollectiveEpilogueINS1E_23Sm100TmaWarpSpecializedILi4ELi2ELi32ELb0ELb0EEEJSI_NS5_IJNSS_ISF_SC_EES1J_EEEaSJ_aSJ_NS1E_6fusion15FusionCallbacksIS1I_NS1L_17LinearCombinationIaiaiLNS_15FloatRoundStyleE2EEESI_S1K_JEEENS4_5SM1004TMEM4LOAD26SM100_TMEM_LOAD_16dp32b32xES10_NS11_INS12_ILi2ELi4ELi3EEES15_NSS_INS5_IJS16_SF_EEENS5_IJSF_SC_EEEEEEENS4_39AutoVectorizingCopyWithAssumedAlignmentILi128EEENS4_14SM90_TMA_STOREES1Z_S21_S21_EEEvvEEEEvNT_6ParamsE --------------------------
	.section	.nv.shared._ZN7cutlass13device_kernelINS_4gemm6kernel13GemmUniversalIN4cute5tupleIJiiiiEEENS1_10collective13CollectiveMmaINS1_35MainloopSm100TmaUmmaWarpSpecializedILi4ELi2ELi4ENS5_IJNS4_1CILi2EEENSA_ILi1EEESC_EEEEENS5_IJNSA_ILi64EEENSA_ILi256EEENSA_ILi32EEEEEEaNS5_IJlSC_lEEEaSJ_NS4_8TiledMMAINS4_8MMA_AtomIJNS4_15SM100_MMA_S8_SSIaaiLi64ELi256ELNS4_4UMMA5MajorE0ELSO_0ELNSN_8SaturateE0EEEEEENS4_6LayoutINS5_IJSC_SC_SC_EEENS5_IJNSA_ILi0EEESU_SU_EEEEENS5_IJNS4_10UnderscoreESX_SX_EEEEENS4_13SM90_TMA_LOADENS4_14ComposedLayoutINS4_7SwizzleILi1ELi4ELi3EEENS4_18smem_ptr_flag_bitsILi8EEENSS_INS5_IJNSA_ILi8EEESH_EEENS5_IJSH_SC_EEEEEEEvNS4_8identityENS4_23SM90_TMA_LOAD_MULTICASTES1A_vS1B_EENS_8epilogue10collective18CollectiveEpilogueINS1E_23Sm100TmaWarpSpecializedILi4ELi2ELi32ELb0ELb0EEEJSI_NS5_IJNSS_ISF_SC_EES1J_EEEaSJ_aSJ_NS1E_6fusion15FusionCallbacksIS1I_NS1L_17LinearCombinationIaiaiLNS_15FloatRoundStyleE2EEESI_S1K_JEEENS4_5SM1004TMEM4LOAD26SM100_TMEM_LOAD_16dp32b32xES10_NS11_INS12_ILi2ELi4ELi3EEES15_NSS_INS5_IJS16_SF_EEENS5_IJSF_SC_EEEEEEENS4_39AutoVectorizingCopyWithAssumedAlignmentILi128EEENS4_14SM90_TMA_STOREES1Z_S21_S21_EEEvvEEEEvNT_6ParamsE,"aw",@nobits
	.sectionflags	@""
	.align	16
	.zero		1024


//--------------------- .nv.shared.reserved.0     --------------------------
	.section	.nv.shared.reserved.0,"aw",@nobits
	.weak		__nv_reservedSMEM_offset_0_alias
	.size		__nv_reservedSMEM_offset_0_alias, 0, 64
	.other		__nv_reservedSMEM_offset_0_alias,@"STO_CUDA_RESERVED_SHARED STV_DEFAULT"
__nv_reservedSMEM_offset_0_alias:
	.zero		0
.nv.shared.reserved.0:
	.zero		64
	.weak		__nv_reservedSMEM_tcgen05_partition
	.type		__nv_reservedSMEM_tcgen05_partition,@object
	.size		__nv_reservedSMEM_tcgen05_partition,(.L_0 - __nv_reservedSMEM_tcgen05_partition)
__nv_reservedSMEM_tcgen05_partition:
	.zero		32
.L_0:


//--------------------- .nv.global                --------------------------
	.section	.nv.global,"aw",@nobits
.nv.global:
	.type		_ZN40_INTERNAL_8c56db3b_4_k_cu_b10c12f2_106784cute1_E,@object
	.size		_ZN40_INTERNAL_8c56db3b_4_k_cu_b10c12f2_106784cute1_E,(_ZN40_INTERNAL_8c56db3b_4_k_cu_b10c12f2_106784cuda3std3__45__cpo6cbeginE - _ZN40_INTERNAL_8c56db3b_4_k_cu_b10c12f2_106784cute1_E)
_ZN40_INTERNAL_8c56db3b_4_k_cu_b10c12f2_106784cute1_E:
	.zero		1
	.type		_ZN40_INTERNAL_8c56db3b_4_k_cu_b10c12f2_106784cuda3std3__45__cpo6cbeginE,@object
	.size		_ZN40_INTERNAL_8c56db3b_4_k_cu_b10c12f2_106784cuda3std3__45__cpo6cbeginE,(_ZN40_INTERNAL_8c56db3b_4_k_cu_b10c12f2_106784cuda3std3__48in_placeE - _ZN40_INTERNAL_8c56db3b_4_k_cu_b10c12f2_106784cuda3std3__45__cpo6cbeginE)
_ZN40_INTERNAL_8c56db3b_4_k_cu_b10c12f2_106784cuda3std3__45__cpo6cbeginE:
	.zero		1
	.type		_ZN40_INTERNAL_8c56db3b_4_k_cu_b10c12f2_106784cuda3std3__48in_placeE,@object
	.size		_ZN40_INTERNAL_8c56db3b_4_k_cu_b10c12f2_106784cuda3std3__48in_placeE,(_ZN40_INTERNAL_8c56db3b_4_k_cu_b10c12f2_106784cuda3std6ranges3__45__cpo9iter_moveE - _ZN40_INTERNAL_8c56db3b_4_k_cu_b10c12f2_106784cuda3std3__48in_placeE)
_ZN40_INTERNAL_8c56db3b_4_k_cu_b10c12f2_106784cuda3std3__48in_placeE:
	.zero		1
	.type		_ZN40_INTERNAL_8c56db3b_4_k_cu_b10c12f2_106784cuda3std6ranges3__45__cpo9iter_moveE,@object
	.size		_ZN40_INTERNAL_8c56db3b_4_k_cu_b10c12f2_106784cuda3std6ranges3__45__cpo9iter_moveE,(_ZN40_INTERNAL_8c56db3b_4_k_cu_b10c12f2_106784cuda3std3__45__cpo5beginE - _ZN40_INTERNAL_8c56db3b_4_k_cu_b10c12f2_106784cuda3std6ranges3__45__cpo9iter_moveE)
_ZN40_INTERNAL_8c56db3b_4_k_cu_b10c12f2_106784cuda3std6ranges3__45__cpo9iter_moveE:
	.zero		1
	.type		_ZN40_INTERNAL_8c56db3b_4_k_cu_b10c12f2_106784cuda3std3__45__cpo5beginE,@object
	.size		_ZN40_INTERNAL_8c56db3b_4_k_cu_b10c12f2_106784cuda3std3__45__cpo5beginE,(_ZN40_INTERNAL_8c56db3b_4_k_cu_b10c12f2_106784cuda3std3__442_GLOBAL__N__8c56db3b_4_k_cu_b10c12f2_106786ignoreE - _ZN40_INTERNAL_8c56db3b_4_k_cu_b10c12f2_106784cuda3std3__45__cpo5beginE)
_ZN40_INTERNAL_8c56db3b_4_k_cu_b10c12f2_106784cuda3std3__45__cpo5beginE:
	.zero		1
	.type		_ZN40_INTERNAL_8c56db3b_4_k_cu_b10c12f2_106784cuda3std3__442_GLOBAL__N__8c56db3b_4_k_cu_b10c12f2_106786ignoreE,@object
	.size		_ZN40_INTERNAL_8c56db3b_4_k_cu_b10c12f2_106784cuda3std3__442_GLOBAL__N__8c56db3b_4_k_cu_b10c12f2_106786ignoreE,(_ZN40_INTERNAL_8c56db3b_4_k_cu_b10c12f2_106784cute7productE - _ZN40_INTERNAL_8c56db3b_4_k_cu_b10c12f2_106784cuda3std3__442_GLOBAL__N__8c56db3b_4_k_cu_b10c12f2_106786ignoreE)
_ZN40_INTERNAL_8c56db3b_4_k_cu_b10c12f2_106784cuda3std3__442_GLOBAL__N__8c56db3b_4_k_cu_b10c12f2_106786ignoreE:
	.zero		1
	.type		_ZN40_INTERNAL_8c56db3b_4_k_cu_b10c12f2_106784cute7productE,@object
	.size		_ZN40_INTERNAL_8c56db3b_4_k_cu_b10c12f2_106784cute7productE,(_ZN40_INTERNAL_8c56db3b_4_k_cu_b10c12f2_106784cuda3std3__45__cpo3endE - _ZN40_INTERNAL_8c56db3b_4_k_cu_b10c12f2_106784cute7productE)
_ZN40_INTERNAL_8c56db3b_4_k_cu_b10c12f2_106784cute7productE:
	.zero		1
	.type		_ZN40_INTERNAL_8c56db3b_4_k_cu_b10c12f2_106784cuda3std3__45__cpo3endE,@object
	.size		_ZN40_INTERNAL_8c56db3b_4_k_cu_b10c12f2_106784cuda3std3__45__cpo3endE,(_ZN40_INTERNAL_8c56db3b_4_k_cu_b10c12f2_106784cuda3std3__419piecewise_constructE - _ZN40_INTERNAL_8c56db3b_4_k_cu_b10c12f2_106784cuda3std3__45__cpo3endE)
_ZN40_INTERNAL_8c56db3b_4_k_cu_b10c12f2_106784cuda3std3__45__cpo3endE:
	.zero		1
	.type		_ZN40_INTERNAL_8c56db3b_4_k_cu_b10c12f2_106784cuda3std3__419piecewise_constructE,@object
	.size		_ZN40_INTERNAL_8c56db3b_4_k_cu_b10c12f2_106784cuda3std3__419piecewise_constructE,(_ZN40_INTERNAL_8c56db3b_4_k_cu_b10c12f2_106784cuda3std3__45__cpo4cendE - _ZN40_INTERNAL_8c56db3b_4_k_cu_b10c12f2_106784cuda3std3__419piecewise_constructE)
_ZN40_INTERNAL_8c56db3b_4_k_cu_b10c12f2_106784cuda3std3__419piecewise_constructE:
	.zero		1
	.type		_ZN40_INTERNAL_8c56db3b_4_k_cu_b10c12f2_106784cuda3std3__45__cpo4cendE,@object
	.size		_ZN40_INTERNAL_8c56db3b_4_k_cu_b10c12f2_106784cuda3std3__45__cpo4cendE,(_ZN40_INTERNAL_8c56db3b_4_k_cu_b10c12f2_106784cuda3std6ranges3__45__cpo4swapE - _ZN40_INTERNAL_8c56db3b_4_k_cu_b10c12f2_106784cuda3std3__45__cpo4cendE)
_ZN40_INTERNAL_8c56db3b_4_k_cu_b10c12f2_106784cuda3std3__45__cpo4cendE:
	.zero		1
	.type		_ZN40_INTERNAL_8c56db3b_4_k_cu_b10c12f2_106784cuda3std6ranges3__45__cpo4swapE,@object
	.size		_ZN40_INTERNAL_8c56db3b_4_k_cu_b10c12f2_106784cuda3std6ranges3__45__cpo4swapE,(.L_11 - _ZN40_INTERNAL_8c56db3b_4_k_cu_b10c12f2_106784cuda3std6ranges3__45__cpo4swapE)
_ZN40_INTERNAL_8c56db3b_4_k_cu_b10c12f2_106784cuda3std6ranges3__45__cpo4swapE:
	.zero		1
.L_11:


//--------------------- .nv.constant0._ZN7cutlass13device_kernelINS_4gemm6kernel13GemmUniversalIN4cute5tupleIJiiiiEEENS1_10collective13CollectiveMmaINS1_35MainloopSm100TmaUmmaWarpSpecializedILi4ELi2ELi4ENS5_IJNS4_1CILi2EEENSA_ILi1EEESC_EEEEENS5_IJNSA_ILi64EEENSA_ILi256EEENSA_ILi32EEEEEEaNS5_IJlSC_lEEEaSJ_NS4_8TiledMMAINS4_8MMA_AtomIJNS4_15SM100_MMA_S8_SSIaaiLi64ELi256ELNS4_4UMMA5MajorE0ELSO_0ELNSN_8SaturateE0EEEEEENS4_6LayoutINS5_IJSC_SC_SC_EEENS5_IJNSA_ILi0EEESU_SU_EEEEENS5_IJNS4_10UnderscoreESX_SX_EEEEENS4_13SM90_TMA_LOADENS4_14ComposedLayoutINS4_7SwizzleILi1ELi4ELi3EEENS4_18smem_ptr_flag_bitsILi8EEENSS_INS5_IJNSA_ILi8EEESH_EEENS5_IJSH_SC_EEEEEEEvNS4_8identityENS4_23SM90_TMA_LOAD_MULTICASTES1A_vS1B_EENS_8epilogue10collective18CollectiveEpilogueINS1E_23Sm100TmaWarpSpecializedILi4ELi2ELi32ELb0ELb0EEEJSI_NS5_IJNSS_ISF_SC_EES1J_EEEaSJ_aSJ_NS1E_6fusion15FusionCallbacksIS1I_NS1L_17LinearCombinationIaiaiLNS_15FloatRoundStyleE2EEESI_S1K_JEEENS4_5SM1004TMEM4LOAD26SM100_TMEM_LOAD_16dp32b32xES10_NS11_INS12_ILi2ELi4ELi3EEES15_NSS_INS5_IJS16_SF_EEENS5_IJSF_SC_EEEEEEENS4_39AutoVectorizingCopyWithAssumedAlignmentILi128EEENS4_14SM90_TMA_STOREES1Z_S21_S21_EEEvvEEEEvNT_6ParamsE --------------------------
	.section	.nv.constant0._ZN7cutlass13device_kernelINS_4gemm6kernel13GemmUniversalIN4cute5tupleIJiiiiEEENS1_10collective13CollectiveMmaINS1_35MainloopSm100TmaUmmaWarpSpecializedILi4ELi2ELi4ENS5_IJNS4_1CILi2EEENSA_ILi1EEESC_EEEEENS5_IJNSA_ILi64EEENSA_ILi256EEENSA_ILi32EEEEEEaNS5_IJlSC_lEEEaSJ_NS4_8TiledMMAINS4_8MMA_AtomIJNS4_15SM100_MMA_S8_SSIaaiLi64ELi256ELNS4_4UMMA5MajorE0ELSO_0ELNSN_8SaturateE0EEEEEENS4_6LayoutINS5_IJSC_SC_SC_EEENS5_IJNSA_ILi0EEESU_SU_EEEEENS5_IJNS4_10UnderscoreESX_SX_EEEEENS4_13SM90_TMA_LOADENS4_14ComposedLayoutINS4_7SwizzleILi1ELi4ELi3EEENS4_18smem_ptr_flag_bitsILi8EEENSS_INS5_IJNSA_ILi8EEESH_EEENS5_IJSH_SC_EEEEEEEvNS4_8identityENS4_23SM90_TMA_LOAD_MULTICASTES1A_vS1B_EENS_8epilogue10collective18CollectiveEpilogueINS1E_23Sm100TmaWarpSpecializedILi4ELi2ELi32ELb0ELb0EEEJSI_NS5_IJNSS_ISF_SC_EES1J_EEEaSJ_aSJ_NS1E_6fusion15FusionCallbacksIS1I_NS1L_17LinearCombinationIaiaiLNS_15FloatRoundStyleE2EEESI_S1K_JEEENS4_5SM1004TMEM4LOAD26SM100_TMEM_LOAD_16dp32b32xES10_NS11_INS12_ILi2ELi4ELi3EEES15_NSS_INS5_IJS16_SF_EEENS5_IJSF_SC_EEEEEEENS4_39AutoVectorizingCopyWithAssumedAlignmentILi128EEENS4_14SM90_TMA_STOREES1Z_S21_S21_EEEvvEEEEvNT_6ParamsE,"a",@progbits
	.sectionflags	@""
	.align	4
.nv.constant0._ZN7cutlass13device_kernelINS_4gemm6kernel13GemmUniversalIN4cute5tupleIJiiiiEEENS1_10collective13CollectiveMmaINS1_35MainloopSm100TmaUmmaWarpSpecializedILi4ELi2ELi4ENS5_IJNS4_1CILi2EEENSA_ILi1EEESC_EEEEENS5_IJNSA_ILi64EEENSA_ILi256EEENSA_ILi32EEEEEEaNS5_IJlSC_lEEEaSJ_NS4_8TiledMMAINS4_8MMA_AtomIJNS4_15SM100_MMA_S8_SSIaaiLi64ELi256ELNS4_4UMMA5MajorE0ELSO_0ELNSN_8SaturateE0EEEEEENS4_6LayoutINS5_IJSC_SC_SC_EEENS5_IJNSA_ILi0EEESU_SU_EEEEENS5_IJNS4_10UnderscoreESX_SX_EEEEENS4_13SM90_TMA_LOADENS4_14ComposedLayoutINS4_7SwizzleILi1ELi4ELi3EEENS4_18smem_ptr_flag_bitsILi8EEENSS_INS5_IJNSA_ILi8EEESH_EEENS5_IJSH_SC_EEEEEEEvNS4_8identityENS4_23SM90_TMA_LOAD_MULTICASTES1A_vS1B_EENS_8epilogue10collective18CollectiveEpilogueINS1E_23Sm100TmaWarpSpecializedILi4ELi2ELi32ELb0ELb0EEEJSI_NS5_IJNSS_ISF_SC_EES1J_EEEaSJ_aSJ_NS1E_6fusion15FusionCallbacksIS1I_NS1L_17LinearCombinationIaiaiLNS_15FloatRoundStyleE2EEESI_S1K_JEEENS4_5SM1004TMEM4LOAD26SM100_TMEM_LOAD_16dp32b32xES10_NS11_INS12_ILi2ELi4ELi3EEES15_NSS_INS5_IJS16_SF_EEENS5_IJSF_SC_EEEEEEENS4_39AutoVectorizingCopyWithAssumedAlignmentILi128EEENS4_14SM90_TMA_STOREES1Z_S21_S21_EEEvvEEEEvNT_6ParamsE:
	.zero		2944


//--------------------- SYMBOLS --------------------------

	.type		.nv.reservedSmem.offset0,@object
	.size		.nv.reservedSmem.offset0,0x4
	.type		.nv.reservedSmem.cap,@object
	.size		.nv.reservedSmem.cap,0x4
	.type		__assertfail,@function
